//
// Generated by NVIDIA NVVM Compiler
//
// Compiler Build ID: CL-36424714
// Cuda compilation tools, release 13.0, V13.0.88
// Based on NVVM 20.0.0
//

.version 9.0
.target sm_100
.address_size 64

	// .globl	_Z4d_lcPffffffS_m
.global .align 4 .b8 __cudart_i2opi_f[24] = {65, 144, 67, 60, 153, 149, 98, 219, 192, 221, 52, 245, 209, 87, 39, 252, 41, 21, 68, 78, 110, 131, 249, 162};

.visible .entry _Z4d_lcPffffffS_m(
	.param .u64 .ptr .align 1 _Z4d_lcPffffffS_m_param_0,
	.param .f32 _Z4d_lcPffffffS_m_param_1,
	.param .f32 _Z4d_lcPffffffS_m_param_2,
	.param .f32 _Z4d_lcPffffffS_m_param_3,
	.param .f32 _Z4d_lcPffffffS_m_param_4,
	.param .f32 _Z4d_lcPffffffS_m_param_5,
	.param .u64 .ptr .align 1 _Z4d_lcPffffffS_m_param_6,
	.param .u64 _Z4d_lcPffffffS_m_param_7
)
{
	.local .align 4 .b8 	__local_depot0[28];
	.reg .b64 	%SP;
	.reg .b64 	%SPL;
	.reg .pred 	%p<59>;
	.reg .b32 	%r<165>;
	.reg .b32 	%f<216>;
	.reg .b64 	%rd<85>;
	.reg .b64 	%fd<54>;

	mov.u64 	%SPL, __local_depot0;
	ld.param.u64 	%rd31, [_Z4d_lcPffffffS_m_param_0];
	ld.param.f32 	%f43, [_Z4d_lcPffffffS_m_param_1];
	ld.param.f32 	%f44, [_Z4d_lcPffffffS_m_param_2];
	ld.param.f32 	%f45, [_Z4d_lcPffffffS_m_param_3];
	ld.param.f32 	%f46, [_Z4d_lcPffffffS_m_param_4];
	ld.param.f32 	%f47, [_Z4d_lcPffffffS_m_param_5];
	ld.param.u64 	%rd32, [_Z4d_lcPffffffS_m_param_6];
	ld.param.u64 	%rd33, [_Z4d_lcPffffffS_m_param_7];
	add.u64 	%rd1, %SPL, 0;
	mov.u32 	%r57, %ctaid.x;
	mov.u32 	%r58, %ntid.x;
	mov.u32 	%r59, %tid.x;
	mad.lo.s32 	%r60, %r57, %r58, %r59;
	cvt.u64.u32 	%rd2, %r60;
	setp.le.u64 	%p1, %rd33, %rd2;
	@%p1 bra 	$L__BB0_44;
	cvta.to.global.u64 	%rd35, %rd31;
	shl.b64 	%rd36, %rd2, 2;
	add.s64 	%rd37, %rd35, %rd36;
	ld.global.f32 	%f48, [%rd37];
	sub.f32 	%f49, %f48, %f43;
	cvt.f64.f32 	%fd5, %f49;
	mul.f64 	%fd6, %fd5, 0d401921FB54442EEA;
	cvt.f64.f32 	%fd7, %f44;
	div.rn.f64 	%fd8, %fd6, %fd7;
	cvt.rn.f32.f64 	%f1, %fd8;
	mul.f32 	%f50, %f1, 0f3F22F983;
	cvt.rni.s32.f32 	%r155, %f50;
	cvt.rn.f32.s32 	%f51, %r155;
	fma.rn.f32 	%f52, %f51, 0fBFC90FDA, %f1;
	fma.rn.f32 	%f53, %f51, 0fB3A22168, %f52;
	fma.rn.f32 	%f209, %f51, 0fA7C234C5, %f53;
	abs.f32 	%f3, %f1;
	setp.ltu.f32 	%p2, %f3, 0f47CE4780;
	mov.u32 	%r151, %r155;
	mov.f32 	%f208, %f209;
	@%p2 bra 	$L__BB0_9;
	setp.neu.f32 	%p3, %f3, 0f7F800000;
	@%p3 bra 	$L__BB0_4;
	mov.f32 	%f56, 0f00000000;
	mul.rn.f32 	%f208, %f1, %f56;
	mov.b32 	%r151, 0;
	bra.uni 	$L__BB0_9;
$L__BB0_4:
	mov.b32 	%r2, %f1;
	shl.b32 	%r62, %r2, 8;
	or.b32  	%r3, %r62, -2147483648;
	mov.b64 	%rd75, 0;
	mov.b32 	%r148, 0;
	mov.u64 	%rd73, __cudart_i2opi_f;
	mov.u64 	%rd74, %rd1;
$L__BB0_5:
	.pragma "nounroll";
	ld.global.nc.u32 	%r63, [%rd73];
	mad.wide.u32 	%rd40, %r63, %r3, %rd75;
	shr.u64 	%rd75, %rd40, 32;
	st.local.u32 	[%rd74], %rd40;
	add.s32 	%r148, %r148, 1;
	add.s64 	%rd74, %rd74, 4;
	add.s64 	%rd73, %rd73, 4;
	setp.ne.s32 	%p4, %r148, 6;
	@%p4 bra 	$L__BB0_5;
	shr.u32 	%r64, %r2, 23;
	st.local.u32 	[%rd1+24], %rd75;
	and.b32  	%r6, %r64, 31;
	and.b32  	%r65, %r64, 224;
	add.s32 	%r66, %r65, -128;
	shr.u32 	%r67, %r66, 5;
	mul.wide.u32 	%rd41, %r67, 4;
	sub.s64 	%rd9, %rd1, %rd41;
	ld.local.u32 	%r149, [%rd9+24];
	ld.local.u32 	%r150, [%rd9+20];
	setp.eq.s32 	%p5, %r6, 0;
	@%p5 bra 	$L__BB0_8;
	shf.l.wrap.b32 	%r149, %r150, %r149, %r6;
	ld.local.u32 	%r68, [%rd9+16];
	shf.l.wrap.b32 	%r150, %r68, %r150, %r6;
$L__BB0_8:
	shr.u32 	%r69, %r149, 30;
	shf.l.wrap.b32 	%r70, %r150, %r149, 2;
	shl.b32 	%r71, %r150, 2;
	shr.u32 	%r72, %r70, 31;
	add.s32 	%r73, %r72, %r69;
	neg.s32 	%r74, %r73;
	setp.lt.s32 	%p6, %r2, 0;
	selp.b32 	%r151, %r74, %r73, %p6;
	xor.b32  	%r75, %r70, %r2;
	shr.s32 	%r76, %r70, 31;
	xor.b32  	%r77, %r76, %r70;
	xor.b32  	%r78, %r76, %r71;
	cvt.u64.u32 	%rd42, %r77;
	shl.b64 	%rd43, %rd42, 32;
	cvt.u64.u32 	%rd44, %r78;
	or.b64  	%rd45, %rd43, %rd44;
	cvt.rn.f64.s64 	%fd9, %rd45;
	mul.f64 	%fd10, %fd9, 0d3BF921FB54442D19;
	cvt.rn.f32.f64 	%f54, %fd10;
	neg.f32 	%f55, %f54;
	setp.lt.s32 	%p7, %r75, 0;
	selp.f32 	%f208, %f55, %f54, %p7;
$L__BB0_9:
	setp.ltu.f32 	%p8, %f3, 0f47CE4780;
	add.s32 	%r80, %r151, 1;
	mul.rn.f32 	%f57, %f208, %f208;
	and.b32  	%r81, %r151, 1;
	setp.eq.b32 	%p9, %r81, 1;
	selp.f32 	%f58, %f208, 0f3F800000, %p9;
	fma.rn.f32 	%f59, %f57, %f58, 0f00000000;
	fma.rn.f32 	%f60, %f57, 0f37CBAC00, 0fBAB607ED;
	selp.f32 	%f61, 0fB94D4153, %f60, %p9;
	selp.f32 	%f62, 0f3C0885E4, 0f3D2AAABB, %p9;
	fma.rn.f32 	%f63, %f61, %f57, %f62;
	selp.f32 	%f64, 0fBE2AAAA8, 0fBEFFFFFF, %p9;
	fma.rn.f32 	%f65, %f63, %f57, %f64;
	fma.rn.f32 	%f66, %f65, %f59, %f58;
	and.b32  	%r82, %r80, 2;
	setp.eq.s32 	%p10, %r82, 0;
	mov.f32 	%f67, 0f00000000;
	sub.f32 	%f68, %f67, %f66;
	selp.f32 	%f7, %f66, %f68, %p10;
	@%p8 bra 	$L__BB0_17;
	setp.neu.f32 	%p11, %f3, 0f7F800000;
	@%p11 bra 	$L__BB0_12;
	mov.f32 	%f71, 0f00000000;
	mul.rn.f32 	%f209, %f1, %f71;
	mov.b32 	%r155, 0;
	bra.uni 	$L__BB0_17;
$L__BB0_12:
	mov.b32 	%r15, %f1;
	shl.b32 	%r84, %r15, 8;
	or.b32  	%r16, %r84, -2147483648;
	mov.b64 	%rd78, 0;
	mov.b32 	%r152, 0;
	mov.u64 	%rd76, __cudart_i2opi_f;
	mov.u64 	%rd77, %rd1;
$L__BB0_13:
	.pragma "nounroll";
	ld.global.nc.u32 	%r85, [%rd76];
	mad.wide.u32 	%rd48, %r85, %r16, %rd78;
	shr.u64 	%rd78, %rd48, 32;
	st.local.u32 	[%rd77], %rd48;
	add.s32 	%r152, %r152, 1;
	add.s64 	%rd77, %rd77, 4;
	add.s64 	%rd76, %rd76, 4;
	setp.ne.s32 	%p12, %r152, 6;
	@%p12 bra 	$L__BB0_13;
	shr.u32 	%r86, %r15, 23;
	st.local.u32 	[%rd1+24], %rd78;
	and.b32  	%r19, %r86, 31;
	and.b32  	%r87, %r86, 224;
	add.s32 	%r88, %r87, -128;
	shr.u32 	%r89, %r88, 5;
	mul.wide.u32 	%rd49, %r89, 4;
	sub.s64 	%rd16, %rd1, %rd49;
	ld.local.u32 	%r153, [%rd16+24];
	ld.local.u32 	%r154, [%rd16+20];
	setp.eq.s32 	%p13, %r19, 0;
	@%p13 bra 	$L__BB0_16;
	shf.l.wrap.b32 	%r153, %r154, %r153, %r19;
	ld.local.u32 	%r90, [%rd16+16];
	shf.l.wrap.b32 	%r154, %r90, %r154, %r19;
$L__BB0_16:
	shr.u32 	%r91, %r153, 30;
	shf.l.wrap.b32 	%r92, %r154, %r153, 2;
	shl.b32 	%r93, %r154, 2;
	shr.u32 	%r94, %r92, 31;
	add.s32 	%r95, %r94, %r91;
	neg.s32 	%r96, %r95;
	setp.lt.s32 	%p14, %r15, 0;
	selp.b32 	%r155, %r96, %r95, %p14;
	xor.b32  	%r97, %r92, %r15;
	shr.s32 	%r98, %r92, 31;
	xor.b32  	%r99, %r98, %r92;
	xor.b32  	%r100, %r98, %r93;
	cvt.u64.u32 	%rd50, %r99;
	shl.b64 	%rd51, %rd50, 32;
	cvt.u64.u32 	%rd52, %r100;
	or.b64  	%rd53, %rd51, %rd52;
	cvt.rn.f64.s64 	%fd11, %rd53;
	mul.f64 	%fd12, %fd11, 0d3BF921FB54442D19;
	cvt.rn.f32.f64 	%f69, %fd12;
	neg.f32 	%f70, %f69;
	setp.lt.s32 	%p15, %r97, 0;
	selp.f32 	%f209, %f70, %f69, %p15;
$L__BB0_17:
	add.s32 	%r102, %r155, 1;
	mul.rn.f32 	%f72, %f209, %f209;
	and.b32  	%r103, %r155, 1;
	setp.eq.b32 	%p16, %r103, 1;
	selp.f32 	%f73, %f209, 0f3F800000, %p16;
	fma.rn.f32 	%f74, %f72, %f73, 0f00000000;
	fma.rn.f32 	%f75, %f72, 0f37CBAC00, 0fBAB607ED;
	selp.f32 	%f76, 0fB94D4153, %f75, %p16;
	selp.f32 	%f77, 0f3C0885E4, 0f3D2AAABB, %p16;
	fma.rn.f32 	%f78, %f76, %f72, %f77;
	selp.f32 	%f79, 0fBE2AAAA8, 0fBEFFFFFF, %p16;
	fma.rn.f32 	%f80, %f78, %f72, %f79;
	fma.rn.f32 	%f81, %f80, %f74, %f73;
	and.b32  	%r104, %r102, 2;
	setp.eq.s32 	%p17, %r104, 0;
	mov.f32 	%f82, 0f00000000;
	sub.f32 	%f83, %f82, %f81;
	selp.f32 	%f84, %f81, %f83, %p17;
	mul.f32 	%f11, %f7, %f84;
	mul.f32 	%f85, %f47, 0f3F22F983;
	cvt.rni.s32.f32 	%r163, %f85;
	cvt.rn.f32.s32 	%f86, %r163;
	fma.rn.f32 	%f87, %f86, 0fBFC90FDA, %f47;
	fma.rn.f32 	%f88, %f86, 0fB3A22168, %f87;
	fma.rn.f32 	%f211, %f86, 0fA7C234C5, %f88;
	abs.f32 	%f13, %f47;
	setp.ltu.f32 	%p18, %f13, 0f47CE4780;
	mov.u32 	%r159, %r163;
	mov.f32 	%f210, %f211;
	@%p18 bra 	$L__BB0_25;
	setp.neu.f32 	%p19, %f13, 0f7F800000;
	@%p19 bra 	$L__BB0_20;
	mov.f32 	%f91, 0f00000000;
	mul.rn.f32 	%f210, %f47, %f91;
	mov.b32 	%r159, 0;
	bra.uni 	$L__BB0_25;
$L__BB0_20:
	mov.b32 	%r29, %f47;
	shl.b32 	%r106, %r29, 8;
	or.b32  	%r30, %r106, -2147483648;
	mov.b64 	%rd81, 0;
	mov.b32 	%r156, 0;
	mov.u64 	%rd79, __cudart_i2opi_f;
	mov.u64 	%rd80, %rd1;
$L__BB0_21:
	.pragma "nounroll";
	ld.global.nc.u32 	%r107, [%rd79];
	mad.wide.u32 	%rd56, %r107, %r30, %rd81;
	shr.u64 	%rd81, %rd56, 32;
	st.local.u32 	[%rd80], %rd56;
	add.s32 	%r156, %r156, 1;
	add.s64 	%rd80, %rd80, 4;
	add.s64 	%rd79, %rd79, 4;
	setp.ne.s32 	%p20, %r156, 6;
	@%p20 bra 	$L__BB0_21;
	shr.u32 	%r108, %r29, 23;
	st.local.u32 	[%rd1+24], %rd81;
	and.b32  	%r33, %r108, 31;
	and.b32  	%r109, %r108, 224;
	add.s32 	%r110, %r109, -128;
	shr.u32 	%r111, %r110, 5;
	mul.wide.u32 	%rd57, %r111, 4;
	sub.s64 	%rd23, %rd1, %rd57;
	ld.local.u32 	%r157, [%rd23+24];
	ld.local.u32 	%r158, [%rd23+20];
	setp.eq.s32 	%p21, %r33, 0;
	@%p21 bra 	$L__BB0_24;
	shf.l.wrap.b32 	%r157, %r158, %r157, %r33;
	ld.local.u32 	%r112, [%rd23+16];
	shf.l.wrap.b32 	%r158, %r112, %r158, %r33;
$L__BB0_24:
	shr.u32 	%r113, %r157, 30;
	shf.l.wrap.b32 	%r114, %r158, %r157, 2;
	shl.b32 	%r115, %r158, 2;
	shr.u32 	%r116, %r114, 31;
	add.s32 	%r117, %r116, %r113;
	neg.s32 	%r118, %r117;
	setp.lt.s32 	%p22, %r29, 0;
	selp.b32 	%r159, %r118, %r117, %p22;
	xor.b32  	%r119, %r114, %r29;
	shr.s32 	%r120, %r114, 31;
	xor.b32  	%r121, %r120, %r114;
	xor.b32  	%r122, %r120, %r115;
	cvt.u64.u32 	%rd58, %r121;
	shl.b64 	%rd59, %rd58, 32;
	cvt.u64.u32 	%rd60, %r122;
	or.b64  	%rd61, %rd59, %rd60;
	cvt.rn.f64.s64 	%fd13, %rd61;
	mul.f64 	%fd14, %fd13, 0d3BF921FB54442D19;
	cvt.rn.f32.f64 	%f89, %fd14;
	neg.f32 	%f90, %f89;
	setp.lt.s32 	%p23, %r119, 0;
	selp.f32 	%f210, %f90, %f89, %p23;
$L__BB0_25:
	setp.ltu.f32 	%p24, %f13, 0f47CE4780;
	mul.rn.f32 	%f92, %f210, %f210;
	and.b32  	%r124, %r159, 1;
	setp.eq.b32 	%p25, %r124, 1;
	selp.f32 	%f93, 0f3F800000, %f210, %p25;
	fma.rn.f32 	%f94, %f92, %f93, 0f00000000;
	fma.rn.f32 	%f95, %f92, 0f37CBAC00, 0fBAB607ED;
	selp.f32 	%f96, %f95, 0fB94D4153, %p25;
	selp.f32 	%f97, 0f3D2AAABB, 0f3C0885E4, %p25;
	fma.rn.f32 	%f98, %f96, %f92, %f97;
	selp.f32 	%f99, 0fBEFFFFFF, 0fBE2AAAA8, %p25;
	fma.rn.f32 	%f100, %f98, %f92, %f99;
	fma.rn.f32 	%f101, %f100, %f94, %f93;
	and.b32  	%r125, %r159, 2;
	setp.eq.s32 	%p26, %r125, 0;
	mov.f32 	%f102, 0f00000000;
	sub.f32 	%f103, %f102, %f101;
	selp.f32 	%f104, %f101, %f103, %p26;
	mul.f32 	%f17, %f11, %f104;
	@%p24 bra 	$L__BB0_33;
	setp.neu.f32 	%p27, %f13, 0f7F800000;
	@%p27 bra 	$L__BB0_28;
	mov.f32 	%f107, 0f00000000;
	mul.rn.f32 	%f211, %f47, %f107;
	mov.b32 	%r163, 0;
	bra.uni 	$L__BB0_33;
$L__BB0_28:
	mov.b32 	%r42, %f47;
	shl.b32 	%r127, %r42, 8;
	or.b32  	%r43, %r127, -2147483648;
	mov.b64 	%rd84, 0;
	mov.b32 	%r160, 0;
	mov.u64 	%rd82, __cudart_i2opi_f;
	mov.u64 	%rd83, %rd1;
$L__BB0_29:
	.pragma "nounroll";
	ld.global.nc.u32 	%r128, [%rd82];
	mad.wide.u32 	%rd64, %r128, %r43, %rd84;
	shr.u64 	%rd84, %rd64, 32;
	st.local.u32 	[%rd83], %rd64;
	add.s32 	%r160, %r160, 1;
	add.s64 	%rd83, %rd83, 4;
	add.s64 	%rd82, %rd82, 4;
	setp.ne.s32 	%p28, %r160, 6;
	@%p28 bra 	$L__BB0_29;
	shr.u32 	%r129, %r42, 23;
	st.local.u32 	[%rd1+24], %rd84;
	and.b32  	%r46, %r129, 31;
	and.b32  	%r130, %r129, 224;
	add.s32 	%r131, %r130, -128;
	shr.u32 	%r132, %r131, 5;
	mul.wide.u32 	%rd65, %r132, 4;
	sub.s64 	%rd30, %rd1, %rd65;
	ld.local.u32 	%r161, [%rd30+24];
	ld.local.u32 	%r162, [%rd30+20];
	setp.eq.s32 	%p29, %r46, 0;
	@%p29 bra 	$L__BB0_32;
	shf.l.wrap.b32 	%r161, %r162, %r161, %r46;
	ld.local.u32 	%r133, [%rd30+16];
	shf.l.wrap.b32 	%r162, %r133, %r162, %r46;
$L__BB0_32:
	shr.u32 	%r134, %r161, 30;
	shf.l.wrap.b32 	%r135, %r162, %r161, 2;
	shl.b32 	%r136, %r162, 2;
	shr.u32 	%r137, %r135, 31;
	add.s32 	%r138, %r137, %r134;
	neg.s32 	%r139, %r138;
	setp.lt.s32 	%p30, %r42, 0;
	selp.b32 	%r163, %r139, %r138, %p30;
	xor.b32  	%r140, %r135, %r42;
	shr.s32 	%r141, %r135, 31;
	xor.b32  	%r142, %r141, %r135;
	xor.b32  	%r143, %r141, %r136;
	cvt.u64.u32 	%rd66, %r142;
	shl.b64 	%rd67, %rd66, 32;
	cvt.u64.u32 	%rd68, %r143;
	or.b64  	%rd69, %rd67, %rd68;
	cvt.rn.f64.s64 	%fd15, %rd69;
	mul.f64 	%fd16, %fd15, 0d3BF921FB54442D19;
	cvt.rn.f32.f64 	%f105, %fd16;
	neg.f32 	%f106, %f105;
	setp.lt.s32 	%p31, %r140, 0;
	selp.f32 	%f211, %f106, %f105, %p31;
$L__BB0_33:
	mul.rn.f32 	%f109, %f211, %f211;
	and.b32  	%r146, %r163, 1;
	setp.eq.b32 	%p32, %r146, 1;
	selp.f32 	%f110, 0f3F800000, %f211, %p32;
	fma.rn.f32 	%f111, %f109, %f110, 0f00000000;
	fma.rn.f32 	%f112, %f109, 0f37CBAC00, 0fBAB607ED;
	selp.f32 	%f113, %f112, 0fB94D4153, %p32;
	selp.f32 	%f114, 0f3D2AAABB, 0f3C0885E4, %p32;
	fma.rn.f32 	%f115, %f113, %f109, %f114;
	selp.f32 	%f116, 0fBEFFFFFF, 0fBE2AAAA8, %p32;
	fma.rn.f32 	%f117, %f115, %f109, %f116;
	fma.rn.f32 	%f118, %f117, %f111, %f110;
	and.b32  	%r147, %r163, 2;
	setp.eq.s32 	%p33, %r147, 0;
	mov.f32 	%f212, 0f00000000;
	sub.f32 	%f119, %f212, %f118;
	selp.f32 	%f120, %f118, %f119, %p33;
	mul.f32 	%f121, %f17, %f120;
	mov.f32 	%f122, 0f3F800000;
	sub.f32 	%f123, %f122, %f121;
	sqrt.rn.f32 	%f124, %f123;
	mul.f32 	%f125, %f124, 0f40400000;
	div.rn.f32 	%f126, %f45, 0f447A0000;
	cvt.f64.f32 	%fd1, %f126;
	sub.f32 	%f21, %f125, %f46;
	add.f32 	%f22, %f46, %f125;
	abs.f32 	%f23, %f21;
	sub.f32 	%f24, %f46, %f125;
	mul.f32 	%f25, %f125, %f125;
	mul.f32 	%f26, %f46, %f46;
	add.f32 	%f27, %f125, %f125;
	mov.f64 	%fd53, 0d0000000000000000;
	mov.b32 	%r164, 1;
	mov.f32 	%f213, %f212;
$L__BB0_34:
	add.f64 	%fd18, %fd53, 0d3FE0000000000000;
	div.rn.f64 	%fd19, %fd18, 0d408F400000000000;
	cvt.rn.f32.f64 	%f30, %fd19;
	mul.f32 	%f31, %f30, %f30;
	setp.ge.f32 	%p34, %f21, %f30;
	setp.le.f32 	%p35, %f22, %f30;
	or.pred  	%p36, %p34, %p35;
	mov.f32 	%f214, 0f00000000;
	@%p36 bra 	$L__BB0_38;
	setp.geu.f32 	%p37, %f23, %f30;
	setp.leu.f32 	%p38, %f22, %f30;
	or.pred  	%p39, %p37, %p38;
	@%p39 bra 	$L__BB0_37;
	add.f32 	%f128, %f25, %f31;
	sub.f32 	%f129, %f128, %f26;
	mul.f32 	%f130, %f27, %f30;
	div.rn.f32 	%f131, %f129, %f130;
	setp.ge.f32 	%p41, %f131, 0f3F800000;
	selp.f32 	%f132, 0f3F800000, %f131, %p41;
	setp.le.f32 	%p42, %f132, 0fBF800000;
	selp.f32 	%f133, 0fBF800000, %f132, %p42;
	abs.f32 	%f134, %f133;
	fma.rn.f32 	%f135, %f134, 0fBF000000, 0f3F000000;
	rsqrt.approx.ftz.f32 	%f136, %f135;
	mul.f32 	%f137, %f135, %f136;
	mul.f32 	%f138, %f136, 0fBF000000;
	fma.rn.f32 	%f139, %f137, %f138, 0f3F000000;
	fma.rn.f32 	%f140, %f137, %f139, %f137;
	setp.eq.f32 	%p43, %f134, 0f3F800000;
	selp.f32 	%f141, 0f00000000, %f140, %p43;
	setp.gt.f32 	%p44, %f134, 0f3F0F5C29;
	selp.f32 	%f142, %f141, %f134, %p44;
	copysign.f32 	%f143, %f133, %f142;
	mul.f32 	%f144, %f143, %f143;
	fma.rn.f32 	%f145, %f144, 0f3D10ECEF, 0f3C8B1ABB;
	fma.rn.f32 	%f146, %f145, %f144, 0f3CFC028C;
	fma.rn.f32 	%f147, %f146, %f144, 0f3D372139;
	fma.rn.f32 	%f148, %f147, %f144, 0f3D9993DB;
	fma.rn.f32 	%f149, %f148, %f144, 0f3E2AAAC6;
	mul.f32 	%f150, %f144, %f149;
	fma.rn.f32 	%f151, %f150, %f143, %f143;
	neg.f32 	%f152, %f151;
	selp.f32 	%f153, %f151, %f152, %p44;
	fma.rn.f32 	%f154, 0f3F6EE581, 0f3FD774EB, %f153;
	setp.gt.f32 	%p45, %f133, 0f3F0F5C29;
	selp.f32 	%f155, %f151, %f154, %p45;
	add.f32 	%f156, %f155, %f155;
	selp.f32 	%f157, %f156, %f155, %p44;
	cvt.f64.f32 	%fd20, %f157;
	div.rn.f64 	%fd21, %fd20, 0d400921FB54442EEA;
	cvt.rn.f32.f64 	%f214, %fd21;
	bra.uni 	$L__BB0_38;
$L__BB0_37:
	setp.ge.f32 	%p40, %f24, %f30;
	selp.f32 	%f214, 0f3F800000, 0f00000000, %p40;
$L__BB0_38:
	cvt.f64.f32 	%fd22, %f30;
	add.f32 	%f159, %f214, %f214;
	cvt.f64.f32 	%fd23, %f159;
	mul.f64 	%fd24, %fd23, 0d400921FB54442EEA;
	mul.f64 	%fd25, %fd24, %fd22;
	cvt.f64.f32 	%fd26, %f212;
	fma.rn.f64 	%fd27, %fd25, %fd1, %fd26;
	cvt.rn.f32.f64 	%f35, %fd27;
	cvt.rn.f64.u32 	%fd28, %r164;
	add.f64 	%fd29, %fd28, 0d3FE0000000000000;
	div.rn.f64 	%fd30, %fd29, 0d408F400000000000;
	cvt.rn.f32.f64 	%f36, %fd30;
	mul.f32 	%f37, %f36, %f36;
	mov.f32 	%f160, 0f3F800000;
	sub.f32 	%f161, %f160, %f37;
	sqrt.rn.f32 	%f162, %f161;
	sub.f32 	%f163, %f160, %f162;
	cvt.f64.f32 	%fd31, %f163;
	mul.f64 	%fd32, %fd31, 0d3FE3333333333333;
	mov.f64 	%fd33, 0d3FF0000000000000;
	sub.f64 	%fd34, %fd33, %fd32;
	cvt.rn.f32.f64 	%f164, %fd34;
	add.f32 	%f165, %f164, %f164;
	cvt.f64.f32 	%fd35, %f165;
	mul.f64 	%fd36, %fd35, 0d400921FB54442EEA;
	cvt.f64.f32 	%fd3, %f36;
	mul.f64 	%fd37, %fd36, %fd3;
	mul.f64 	%fd38, %fd37, %fd1;
	cvt.rn.f32.f64 	%f166, %fd38;
	sub.f32 	%f167, %f160, %f31;
	sqrt.rn.f32 	%f168, %f167;
	sub.f32 	%f169, %f160, %f168;
	cvt.f64.f32 	%fd39, %f169;
	mul.f64 	%fd40, %fd39, 0d3FE3333333333333;
	sub.f64 	%fd41, %fd33, %fd40;
	cvt.rn.f32.f64 	%f170, %fd41;
	add.f32 	%f171, %f170, %f170;
	cvt.f64.f32 	%fd42, %f171;
	mul.f64 	%fd43, %fd42, 0d400921FB54442EEA;
	mul.f64 	%fd44, %fd43, %fd22;
	mul.f64 	%fd45, %fd44, %fd1;
	cvt.rn.f32.f64 	%f172, %fd45;
	add.f32 	%f173, %f213, %f172;
	add.f32 	%f213, %f173, %f166;
	setp.ge.f32 	%p46, %f21, %f36;
	setp.le.f32 	%p47, %f22, %f36;
	or.pred  	%p48, %p46, %p47;
	mov.f32 	%f215, 0f00000000;
	@%p48 bra 	$L__BB0_42;
	setp.lt.f32 	%p49, %f23, %f36;
	setp.gt.f32 	%p50, %f22, %f36;
	and.pred  	%p51, %p49, %p50;
	@%p51 bra 	$L__BB0_41;
	setp.ge.f32 	%p52, %f24, %f36;
	selp.f32 	%f215, 0f3F800000, 0f00000000, %p52;
	bra.uni 	$L__BB0_42;
$L__BB0_41:
	add.f32 	%f174, %f25, %f37;
	sub.f32 	%f175, %f174, %f26;
	mul.f32 	%f176, %f27, %f36;
	div.rn.f32 	%f177, %f175, %f176;
	setp.ge.f32 	%p53, %f177, 0f3F800000;
	selp.f32 	%f178, 0f3F800000, %f177, %p53;
	setp.le.f32 	%p54, %f178, 0fBF800000;
	selp.f32 	%f179, 0fBF800000, %f178, %p54;
	abs.f32 	%f180, %f179;
	fma.rn.f32 	%f181, %f180, 0fBF000000, 0f3F000000;
	rsqrt.approx.ftz.f32 	%f182, %f181;
	mul.f32 	%f183, %f181, %f182;
	mul.f32 	%f184, %f182, 0fBF000000;
	fma.rn.f32 	%f185, %f183, %f184, 0f3F000000;
	fma.rn.f32 	%f186, %f183, %f185, %f183;
	setp.eq.f32 	%p55, %f180, 0f3F800000;
	selp.f32 	%f187, 0f00000000, %f186, %p55;
	setp.gt.f32 	%p56, %f180, 0f3F0F5C29;
	selp.f32 	%f188, %f187, %f180, %p56;
	copysign.f32 	%f189, %f179, %f188;
	mul.f32 	%f190, %f189, %f189;
	fma.rn.f32 	%f191, %f190, 0f3D10ECEF, 0f3C8B1ABB;
	fma.rn.f32 	%f192, %f191, %f190, 0f3CFC028C;
	fma.rn.f32 	%f193, %f192, %f190, 0f3D372139;
	fma.rn.f32 	%f194, %f193, %f190, 0f3D9993DB;
	fma.rn.f32 	%f195, %f194, %f190, 0f3E2AAAC6;
	mul.f32 	%f196, %f190, %f195;
	fma.rn.f32 	%f197, %f196, %f189, %f189;
	neg.f32 	%f198, %f197;
	selp.f32 	%f199, %f197, %f198, %p56;
	fma.rn.f32 	%f200, 0f3F6EE581, 0f3FD774EB, %f199;
	setp.gt.f32 	%p57, %f179, 0f3F0F5C29;
	selp.f32 	%f201, %f197, %f200, %p57;
	add.f32 	%f202, %f201, %f201;
	selp.f32 	%f203, %f202, %f201, %p56;
	cvt.f64.f32 	%fd46, %f203;
	div.rn.f64 	%fd47, %fd46, 0d400921FB54442EEA;
	cvt.rn.f32.f64 	%f215, %fd47;
$L__BB0_42:
	add.f32 	%f204, %f215, %f215;
	cvt.f64.f32 	%fd48, %f204;
	mul.f64 	%fd49, %fd48, 0d400921FB54442EEA;
	mul.f64 	%fd50, %fd49, %fd3;
	cvt.f64.f32 	%fd51, %f35;
	fma.rn.f64 	%fd52, %fd50, %fd1, %fd51;
	cvt.rn.f32.f64 	%f212, %fd52;
	add.f64 	%fd53, %fd53, 0d4000000000000000;
	add.s32 	%r164, %r164, 2;
	setp.ne.s32 	%p58, %r164, 1001;
	@%p58 bra 	$L__BB0_34;
	div.rn.f32 	%f205, %f212, %f213;
	mov.f32 	%f206, 0f3F800000;
	sub.f32 	%f207, %f206, %f205;
	cvta.to.global.u64 	%rd70, %rd32;
	add.s64 	%rd72, %rd70, %rd36;
	st.global.f32 	[%rd72], %f207;
$L__BB0_44:
	ret;

}


// ===== COMPILED SASS (sm_100) =====

	.target	sm_100

	.elftype	@"ET_EXEC"


//--------------------- .note.nv.tkinfo           --------------------------
	.section	.note.nv.tkinfo,"",@"SHT_NOTE"
	.sectionflags	@"SHF_NOTE_NV_TKINFO"
	.tkinfo
        /*0018*/ 	.word	0x00000002
        /*0030*/ 	.string	""
        /*0030*/ 	.string	"ptxas"
        /*0030*/ 	.string	"Cuda compilation tools, release 13.0, V13.0.88"
        /*0030*/ 	.string	"Build cuda_13.0.r13.0/compiler.36424714_0"
        /*0030*/ 	.string	"-arch sm_100 -m 64 "



//--------------------- .note.nv.cuinfo           --------------------------
	.section	.note.nv.cuinfo,"",@"SHT_NOTE"
	.sectionflags	@"SHF_NOTE_NV_CUINFO"
        /*0018*/ 	.short	0x0002
        /*001a*/ 	.short	0x0064
        /*001c*/ 	.short	0x0082
	.zero		2


//--------------------- .nv.info                  --------------------------
	.section	.nv.info,"",@"SHT_CUDA_INFO"
	.align	4


	//----- nvinfo : EIATTR_REGCOUNT
	.align		4
        /*0000*/ 	.byte	0x04, 0x2f
        /*0002*/ 	.short	(.L_2 - .L_1)
	.align		4
.L_1:
        /*0004*/ 	.word	index@(_Z4d_lcPffffffS_m)
        /*0008*/ 	.word	0x00000028


	//----- nvinfo : EIATTR_FRAME_SIZE
	.align		4
.L_2:
        /*000c*/ 	.byte	0x04, 0x11
        /*000e*/ 	.short	(.L_4 - .L_3)
	.align		4
.L_3:
        /*0010*/ 	.word	index@($__internal_2_$__cuda_sm3x_div_rn_noftz_f32_slowpath)
        /*0014*/ 	.word	0x00000020


	//----- nvinfo : EIATTR_FRAME_SIZE
	.align		4
.L_4:
        /*0018*/ 	.byte	0x04, 0x11
        /*001a*/ 	.short	(.L_6 - .L_5)
	.align		4
.L_5:
        /*001c*/ 	.word	index@($__internal_1_$__cuda_sm20_sqrt_rn_f32_slowpath)
        /*0020*/ 	.word	0x00000020


	//----- nvinfo : EIATTR_FRAME_SIZE
	.align		4
.L_6:
        /*0024*/ 	.byte	0x04, 0x11
        /*0026*/ 	.short	(.L_8 - .L_7)
	.align		4
.L_7:
        /*0028*/ 	.word	index@($__internal_0_$__cuda_sm20_div_rn_f64_full)
        /*002c*/ 	.word	0x00000020


	//----- nvinfo : EIATTR_FRAME_SIZE
	.align		4
.L_8:
        /*0030*/ 	.byte	0x04, 0x11
        /*0032*/ 	.short	(.L_10 - .L_9)
	.align		4
.L_9:
        /*0034*/ 	.word	index@(_Z4d_lcPffffffS_m)
        /*0038*/ 	.word	0x00000020


	//----- nvinfo : EIATTR_MIN_STACK_SIZE
	.align		4
.L_10:
        /*003c*/ 	.byte	0x04, 0x12
        /*003e*/ 	.short	(.L_12 - .L_11)
	.align		4
.L_11:
        /*0040*/ 	.word	index@(_Z4d_lcPffffffS_m)
        /*0044*/ 	.word	0x00000020
.L_12:


//--------------------- .nv.compat                --------------------------
	.section	.nv.compat,"",@"SHT_CUDA_COMPAT_INFO"
	.align	4
        /*0000*/ 	.byte	0x02, 0x09, 0x00, 0x00, 0x02, 0x02, 0x01, 0x00, 0x02, 0x05, 0x05, 0x00, 0x03, 0x07, 0x01, 0x01
        /*0010*/ 	.byte	0x02, 0x03, 0x00, 0x00, 0x02, 0x06, 0x01, 0x00, 0x04, 0x0b, 0x08, 0x00, 0x01, 0x00, 0x00, 0x00
        /*0020*/ 	.byte	0x00, 0x00, 0x00, 0x00


//--------------------- .nv.info._Z4d_lcPffffffS_m --------------------------
	.section	.nv.info._Z4d_lcPffffffS_m,"",@"SHT_CUDA_INFO"
	.sectionflags	@""
	.align	4


	//----- nvinfo : EIATTR_CUDA_API_VERSION
	.align		4
        /*0000*/ 	.byte	0x04, 0x37
        /*0002*/ 	.short	(.L_14 - .L_13)
.L_13:
        /*0004*/ 	.word	0x00000082


	//----- nvinfo : EIATTR_KPARAM_INFO
	.align		4
.L_14:
        /*0008*/ 	.byte	0x04, 0x17
        /*000a*/ 	.short	(.L_16 - .L_15)
.L_15:
        /*000c*/ 	.word	0x00000000
        /*0010*/ 	.short	0x0007
        /*0012*/ 	.short	0x0028
        /*0014*/ 	.byte	0x00, 0xf0, 0x21, 0x00


	//----- nvinfo : EIATTR_KPARAM_INFO
	.align		4
.L_16:
        /*0018*/ 	.byte	0x04, 0x17
        /*001a*/ 	.short	(.L_18 - .L_17)
.L_17:
        /*001c*/ 	.word	0x00000000
        /*0020*/ 	.short	0x0006
        /*0022*/ 	.short	0x0020
        /*0024*/ 	.byte	0x00, 0xf5, 0x21, 0x00


	//----- nvinfo : EIATTR_KPARAM_INFO
	.align		4
.L_18:
        /*0028*/ 	.byte	0x04, 0x17
        /*002a*/ 	.short	(.L_20 - .L_19)
.L_19:
        /*002c*/ 	.word	0x00000000
        /*0030*/ 	.short	0x0005
        /*0032*/ 	.short	0x0018
        /*0034*/ 	.byte	0x00, 0xf0, 0x11, 0x00


	//----- nvinfo : EIATTR_KPARAM_INFO
	.align		4
.L_20:
        /*0038*/ 	.byte	0x04, 0x17
        /*003a*/ 	.short	(.L_22 - .L_21)
.L_21:
        /*003c*/ 	.word	0x00000000
        /*0040*/ 	.short	0x0004
        /*0042*/ 	.short	0x0014
        /*0044*/ 	.byte	0x00, 0xf0, 0x11, 0x00


	//----- nvinfo : EIATTR_KPARAM_INFO
	.align		4
.L_22:
        /*0048*/ 	.byte	0x04, 0x17
        /*004a*/ 	.short	(.L_24 - .L_23)
.L_23:
        /*004c*/ 	.word	0x00000000
        /*0050*/ 	.short	0x0003
        /*0052*/ 	.short	0x0010
        /*0054*/ 	.byte	0x00, 0xf0, 0x11, 0x00


	//----- nvinfo : EIATTR_KPARAM_INFO
	.align		4
.L_24:
        /*0058*/ 	.byte	0x04, 0x17
        /*005a*/ 	.short	(.L_26 - .L_25)
.L_25:
        /*005c*/ 	.word	0x00000000
        /*0060*/ 	.short	0x0002
        /*0062*/ 	.short	0x000c
        /*0064*/ 	.byte	0x00, 0xf0, 0x11, 0x00


	//----- nvinfo : EIATTR_KPARAM_INFO
	.align		4
.L_26:
        /*0068*/ 	.byte	0x04, 0x17
        /*006a*/ 	.short	(.L_28 - .L_27)
.L_27:
        /*006c*/ 	.word	0x00000000
        /*0070*/ 	.short	0x0001
        /*0072*/ 	.short	0x0008
        /*0074*/ 	.byte	0x00, 0xf0, 0x11, 0x00


	//----- nvinfo : EIATTR_KPARAM_INFO
	.align		4
.L_28:
        /*0078*/ 	.byte	0x04, 0x17
        /*007a*/ 	.short	(.L_30 - .L_29)
.L_29:
        /*007c*/ 	.word	0x00000000
        /*0080*/ 	.short	0x0000
        /*0082*/ 	.short	0x0000
        /*0084*/ 	.byte	0x00, 0xf5, 0x21, 0x00


	//----- nvinfo : EIATTR_SPARSE_MMA_MASK
	.align		4
.L_30:
        /*0088*/ 	.byte	0x03, 0x50
        /*008a*/ 	.short	0x0000


	//----- nvinfo : EIATTR_MAXREG_COUNT
	.align		4
        /*008c*/ 	.byte	0x03, 0x1b
        /*008e*/ 	.short	0x00ff


	//----- nvinfo : EIATTR_MERCURY_ISA_VERSION
	.align		4
        /*0090*/ 	.byte	0x03, 0x5f
        /*0092*/ 	.short	0x0101


	//----- nvinfo : EIATTR_VRC_CTA_INIT_COUNT
	.align		4
        /*0094*/ 	.byte	0x02, 0x4a
	.zero		1
	.zero		1


	//----- nvinfo : EIATTR_EXIT_INSTR_OFFSETS
	.align		4
        /*0098*/ 	.byte	0x04, 0x1c
        /*009a*/ 	.short	(.L_32 - .L_31)


	//   ....[0]....
.L_31:
        /*009c*/ 	.word	0x00000090


	//   ....[1]....
        /*00a0*/ 	.word	0x00002d10


	//----- nvinfo : EIATTR_CRS_STACK_SIZE
	.align		4
.L_32:
        /*00a4*/ 	.byte	0x04, 0x1e
        /*00a6*/ 	.short	(.L_34 - .L_33)
.L_33:
        /*00a8*/ 	.word	0x00000000


	//----- nvinfo : EIATTR_CBANK_PARAM_SIZE
	.align		4
.L_34:
        /*00ac*/ 	.byte	0x03, 0x19
        /*00ae*/ 	.short	0x0030


	//----- nvinfo : EIATTR_PARAM_CBANK
	.align		4
        /*00b0*/ 	.byte	0x04, 0x0a
        /*00b2*/ 	.short	(.L_36 - .L_35)
	.align		4
.L_35:
        /*00b4*/ 	.word	index@(.nv.constant0._Z4d_lcPffffffS_m)
        /*00b8*/ 	.short	0x0380
        /*00ba*/ 	.short	0x0030


	//----- nvinfo : EIATTR_SW_WAR
	.align		4
.L_36:
        /*00bc*/ 	.byte	0x04, 0x36
        /*00be*/ 	.short	(.L_38 - .L_37)
.L_37:
        /*00c0*/ 	.word	0x00000008
.L_38:


//--------------------- .nv.callgraph             --------------------------
	.section	.nv.callgraph,"",@"SHT_CUDA_CALLGRAPH"
	.align	4
	.sectionentsize	8
	.align		4
        /*0000*/ 	.word	0x00000000
	.align		4
        /*0004*/ 	.word	0xffffffff
	.align		4
        /*0008*/ 	.word	0x00000000
	.align		4
        /*000c*/ 	.word	0xfffffffe
	.align		4
        /*0010*/ 	.word	0x00000000
	.align		4
        /*0014*/ 	.word	0xfffffffd
	.align		4
        /*0018*/ 	.word	0x00000000
	.align		4
        /*001c*/ 	.word	0xfffffffc


//--------------------- .nv.constant4             --------------------------
	.section	.nv.constant4,"a",@progbits
	.align	8
	.align		8
.nv.constant4:
        /*0000*/ 	.dword	__cudart_i2opi_f


//--------------------- .text._Z4d_lcPffffffS_m   --------------------------
	.section	.text._Z4d_lcPffffffS_m,"ax",@progbits
	.align	128
        .global         _Z4d_lcPffffffS_m
        .type           _Z4d_lcPffffffS_m,@function
        .size           _Z4d_lcPffffffS_m,(.L_x_60 - _Z4d_lcPffffffS_m)
        .other          _Z4d_lcPffffffS_m,@"STO_CUDA_ENTRY STV_DEFAULT"
_Z4d_lcPffffffS_m:
.text._Z4d_lcPffffffS_m:
[----:B------:R-:W0:Y:S01]  /*0000*/  LDC R1, c[0x0][0x37c] ;  /* 0x0000df00ff017b82 */ /* 0x000e220000000800 */
[----:B------:R-:W1:Y:S07]  /*0010*/  S2R R0, SR_TID.X ;  /* 0x0000000000007919 */ /* 0x000e6e0000002100 */
[----:B------:R-:W1:Y:S01]  /*0020*/  S2UR UR4, SR_CTAID.X ;  /* 0x00000000000479c3 */ /* 0x000e620000002500 */
[----:B------:R-:W2:Y:S01]  /*0030*/  LDCU.64 UR6, c[0x0][0x3a8] ;  /* 0x00007500ff0677ac */ /* 0x000ea20008000a00 */
[----:B0-----:R-:W-:-:S06]  /*0040*/  VIADD R1, R1, 0xffffffe0 ;  /* 0xffffffe001017836 */ /* 0x001fcc0000000000 */
[----:B------:R-:W1:Y:S02]  /*0050*/  LDC R3, c[0x0][0x360] ;  /* 0x0000d800ff037b82 */ /* 0x000e640000000800 */
[----:B-1----:R-:W-:-:S05]  /*0060*/  IMAD R3, R3, UR4, R0 ;  /* 0x0000000403037c24 */ /* 0x002fca000f8e0200 */
[----:B--2---:R-:W-:-:S04]  /*0070*/  ISETP.GE.U32.AND P0, PT, R3, UR6, PT ;  /* 0x0000000603007c0c */ /* 0x004fc8000bf06070 */
[----:B------:R-:W-:-:S13]  /*0080*/  ISETP.GE.U32.AND.EX P0, PT, RZ, UR7, PT, P0 ;  /* 0x00000007ff007c0c */ /* 0x000fda000bf06100 */
[----:B------:R-:W-:Y:S05]  /*0090*/  @P0 EXIT ;  /* 0x000000000000094d */ /* 0x000fea0003800000 */
[----:B------:R-:W0:Y:S01]  /*00a0*/  LDCU.128 UR8, c[0x0][0x380] ;  /* 0x00007000ff0877ac */ /* 0x000e220008000c00 */
[----:B------:R-:W-:Y:S01]  /*00b0*/  IMAD.SHL.U32 R2, R3, 0x4, RZ ;  /* 0x0000000403027824 */ /* 0x000fe200078e00ff */
[----:B------:R-:W-:Y:S01]  /*00c0*/  SHF.R.U32.HI R3, RZ, 0x1e, R3 ;  /* 0x0000001eff037819 */ /* 0x000fe20000011603 */
[----:B------:R-:W1:Y:S03]  /*00d0*/  LDCU.64 UR6, c[0x0][0x358] ;  /* 0x00006b00ff0677ac */ /* 0x000e660008000a00 */
[----:B0-----:R-:W-:-:S04]  /*00e0*/  IADD3 R10, P0, PT, R2, UR8, RZ ;  /* 0x00000008020a7c10 */ /* 0x001fc8000ff1e0ff */
[----:B------:R-:W-:-:S05]  /*00f0*/  IADD3.X R11, PT, PT, R3, UR9, RZ, P0, !PT ;  /* 0x00000009030b7c10 */ /* 0x000fca00087fe4ff */
[----:B-1----:R-:W2:Y:S01]  /*0100*/  LDG.E R10, desc[UR6][R10.64] ;  /* 0x000000060a0a7981 */ /* 0x002ea2000c1e1900 */
[----:B------:R-:W0:Y:S01]  /*0110*/  F2F.F64.F32 R18, UR11 ;  /* 0x0000000b00127d10 */ /* 0x000e220008201800 */
[----:B------:R-:W-:Y:S01]  /*0120*/  IMAD.MOV.U32 R4, RZ, RZ, 0x1 ;  /* 0x00000001ff047424 */ /* 0x000fe200078e00ff */
[----:B------:R-:W-:Y:S01]  /*0130*/  UMOV UR4, 0x54442eea ;  /* 0x54442eea00047882 */ /* 0x000fe20000000000 */
[----:B------:R-:W-:Y:S01]  /*0140*/  UMOV UR5, 0x401921fb ;  /* 0x401921fb00057882 */ /* 0x000fe20000000000 */
[----:B------:R-:W-:Y:S04]  /*0150*/  BSSY.RECONVERGENT B0, `(.L_x_0) ;  /* 0x0000015000007945 */ /* 0x000fe80003800200 */
[----:B0-----:R-:W0:Y:S02]  /*0160*/  MUFU.RCP64H R5, R19 ;  /* 0x0000001300057308 */ /* 0x001e240000001800 */
[----:B0-----:R-:W-:-:S08]  /*0170*/  DFMA R6, -R18, R4, 1 ;  /* 0x3ff000001206742b */ /* 0x001fd00000000104 */
[----:B------:R-:W-:-:S08]  /*0180*/  DFMA R6, R6, R6, R6 ;  /* 0x000000060606722b */ /* 0x000fd00000000006 */
[----:B------:R-:W-:-:S08]  /*0190*/  DFMA R6, R4, R6, R4 ;  /* 0x000000060406722b */ /* 0x000fd00000000004 */
[----:B------:R-:W-:-:S08]  /*01a0*/  DFMA R8, -R18, R6, 1 ;  /* 0x3ff000001208742b */ /* 0x000fd00000000106 */
[----:B------:R-:W-:Y:S01]  /*01b0*/  DFMA R8, R6, R8, R6 ;  /* 0x000000080608722b */ /* 0x000fe20000000006 */
[----:B--2---:R-:W-:-:S04]  /*01c0*/  FADD R0, R10, -UR10 ;  /* 0x8000000a0a007e21 */ /* 0x004fc80008000000 */
[----:B------:R-:W0:Y:S02]  /*01d0*/  F2F.F64.F32 R4, R0 ;  /* 0x0000000000047310 */ /* 0x000e240000201800 */
[----:B0-----:R-:W-:-:S08]  /*01e0*/  DMUL R20, R4, UR4 ;  /* 0x0000000404147c28 */ /* 0x001fd00008000000 */
[----:B------:R-:W-:Y:S02]  /*01f0*/  DMUL R4, R20, R8 ;  /* 0x0000000814047228 */ /* 0x000fe40000000000 */
[----:B------:R-:W-:-:S06]  /*0200*/  FSETP.GEU.AND P1, PT, |R21|, 6.5827683646048100446e-37, PT ;  /* 0x036000001500780b */ /* 0x000fcc0003f2e200 */
[----:B------:R-:W-:-:S08]  /*0210*/  DFMA R6, -R18, R4, R20 ;  /* 0x000000041206722b */ /* 0x000fd00000000114 */
[----:B------:R-:W-:-:S10]  /*0220*/  DFMA R4, R8, R6, R4 ;  /* 0x000000060804722b */ /* 0x000fd40000000004 */
[----:B------:R-:W-:-:S05]  /*0230*/  FFMA R6, RZ, R19, R5 ;  /* 0x00000013ff067223 */ /* 0x000fca0000000005 */
[----:B------:R-:W-:-:S13]  /*0240*/  FSETP.GT.AND P0, PT, |R6|, 1.469367938527859385e-39, PT ;  /* 0x001000000600780b */ /* 0x000fda0003f04200 */
[----:B------:R-:W-:Y:S05]  /*0250*/  @P0 BRA P1, `(.L_x_1) ;  /* 0x0000000000100947 */ /* 0x000fea0000800000 */
[----:B------:R-:W-:-:S07]  /*0260*/  MOV R0, 0x280 ;  /* 0x0000028000007802 */ /* 0x000fce0000000f00 */
[----:B------:R-:W-:Y:S05]  /*0270*/  CALL.REL.NOINC `($__internal_0_$__cuda_sm20_div_rn_f64_full) ;  /* 0x0000002800a87944 */ /* 0x000fea0003c00000 */
[----:B------:R-:W-:Y:S01]  /*0280*/  IMAD.MOV.U32 R4, RZ, RZ, R18 ;  /* 0x000000ffff047224 */ /* 0x000fe200078e0012 */
[----:B------:R-:W-:-:S07]  /*0290*/  MOV R5, R19 ;  /* 0x0000001300057202 */ /* 0x000fce0000000f00 */
.L_x_1:
[----:B------:R-:W-:Y:S05]  /*02a0*/  BSYNC.RECONVERGENT B0 ;  /* 0x0000000000007941 */ /* 0x000fea0003800200 */
.L_x_0:
[----:B------:R-:W0:Y:S01]  /*02b0*/  F2F.F32.F64 R7, R4 ;  /* 0x0000000400077310 */ /* 0x000e220000301000 */
[----:B------:R-:W-:Y:S01]  /*02c0*/  BSSY.RECONVERGENT B0, `(.L_x_2) ;  /* 0x0000042000007945 */ /* 0x000fe20003800200 */
[C---:B0-----:R-:W-:Y:S01]  /*02d0*/  FMUL R0, R7.reuse, 0.63661974668502807617 ;  /* 0x3f22f98307007820 */ /* 0x041fe20000400000 */
[----:B------:R-:W-:-:S05]  /*02e0*/  FSETP.GE.AND P0, PT, |R7|, 105615, PT ;  /* 0x47ce47800700780b */ /* 0x000fca0003f06200 */
[----:B------:R-:W0:Y:S02]  /*02f0*/  F2I.NTZ R0, R0 ;  /* 0x0000000000007305 */ /* 0x000e240000203100 */
[----:B0-----:R-:W-:Y:S01]  /*0300*/  I2FP.F32.S32 R6, R0 ;  /* 0x0000000000067245 */ /* 0x001fe20000201400 */
[----:B------:R-:W-:-:S04]  /*0310*/  IMAD.MOV.U32 R14, RZ, RZ, R0 ;  /* 0x000000ffff0e7224 */ /* 0x000fc800078e0000 */
[----:B------:R-:W-:-:S04]  /*0320*/  FFMA R9, R6, -1.5707962512969970703, R7 ;  /* 0xbfc90fda06097823 */ /* 0x000fc80000000007 */
[----:B------:R-:W-:-:S04]  /*0330*/  FFMA R9, R6, -7.5497894158615963534e-08, R9 ;  /* 0xb3a2216806097823 */ /* 0x000fc80000000009 */
[----:B------:R-:W-:-:S04]  /*0340*/  FFMA R9, R6, -5.3903029534742383927e-15, R9 ;  /* 0xa7c234c506097823 */ /* 0x000fc80000000009 */
[----:B------:R-:W-:Y:S01]  /*0350*/  IMAD.MOV.U32 R6, RZ, RZ, R9 ;  /* 0x000000ffff067224 */ /* 0x000fe200078e0009 */
[----:B------:R-:W-:Y:S06]  /*0360*/  @!P0 BRA `(.L_x_3) ;  /* 0x0000000000dc8947 */ /* 0x000fec0003800000 */
[----:B------:R-:W-:-:S13]  /*0370*/  FSETP.NEU.AND P0, PT, |R7|, +INF , PT ;  /* 0x7f8000000700780b */ /* 0x000fda0003f0d200 */
[----:B------:R-:W-:Y:S01]  /*0380*/  @!P0 FMUL R6, RZ, R7 ;  /* 0x00000007ff068220 */ /* 0x000fe20000400000 */
[----:B------:R-:W-:Y:S01]  /*0390*/  @!P0 IMAD.MOV.U32 R0, RZ, RZ, RZ ;  /* 0x000000ffff008224 */ /* 0x000fe200078e00ff */
[----:B------:R-:W-:Y:S06]  /*03a0*/  @!P0 BRA `(.L_x_3) ;  /* 0x0000000000cc8947 */ /* 0x000fec0003800000 */
[----:B------:R-:W-:Y:S02]  /*03b0*/  IMAD.SHL.U32 R4, R7, 0x100, RZ ;  /* 0x0000010007047824 */ /* 0x000fe400078e00ff */
[----:B------:R-:W-:Y:S02]  /*03c0*/  HFMA2 R8, -RZ, RZ, 0, 0 ;  /* 0x00000000ff087431 */ /* 0x000fe400000001ff */
[----:B------:R-:W-:Y:S01]  /*03d0*/  IMAD.MOV.U32 R0, RZ, RZ, R1 ;  /* 0x000000ffff007224 */ /* 0x000fe200078e0001 */
[----:B------:R-:W0:Y:S01]  /*03e0*/  LDCU.64 UR8, c[0x4][URZ] ;  /* 0x01000000ff0877ac */ /* 0x000e220008000a00 */
[----:B------:R-:W-:Y:S01]  /*03f0*/  LOP3.LUT R15, R4, 0x80000000, RZ, 0xfc, !PT ;  /* 0x80000000040f7812 */ /* 0x000fe200078efcff */
[----:B------:R-:W-:Y:S01]  /*0400*/  UMOV UR5, URZ ;  /* 0x000000ff00057c82 */ /* 0x000fe20008000000 */
[----:B------:R-:W-:-:S05]  /*0410*/  UMOV UR4, URZ ;  /* 0x000000ff00047c82 */ /* 0x000fca0008000000 */
.L_x_4:
[----:B0-----:R-:W-:Y:S02]  /*0420*/  IMAD.U32 R10, RZ, RZ, UR8 ;  /* 0x00000008ff0a7e24 */ /* 0x001fe4000f8e00ff */
[----:B------:R-:W-:-:S05]  /*0430*/  IMAD.U32 R11, RZ, RZ, UR9 ;  /* 0x00000009ff0b7e24 */ /* 0x000fca000f8e00ff */
[----:B------:R-:W2:Y:S01]  /*0440*/  LDG.E.CONSTANT R4, desc[UR6][R10.64] ;  /* 0x000000060a047981 */ /* 0x000ea2000c1e9900 */
[----:B------:R-:W-:Y:S02]  /*0450*/  UIADD3 UR8, UP0, UPT, UR8, 0x4, URZ ;  /* 0x0000000408087890 */ /* 0x000fe4000ff1e0ff */
[----:B------:R-:W-:Y:S02]  /*0460*/  UIADD3 UR4, UPT, UPT, UR4, 0x1, URZ ;  /* 0x0000000104047890 */ /* 0x000fe4000fffe0ff */
[----:B------:R-:W-:Y:S02]  /*0470*/  UIADD3.X UR9, UPT, UPT, URZ, UR9, URZ, UP0, !UPT ;  /* 0x00000009ff097290 */ /* 0x000fe400087fe4ff */
[----:B------:R-:W-:Y:S01]  /*0480*/  UISETP.NE.AND UP0, UPT, UR4, 0x6, UPT ;  /* 0x000000060400788c */ /* 0x000fe2000bf05270 */
[----:B--2---:R-:W-:-:S03]  /*0490*/  IMAD.WIDE.U32 R4, R4, R15, RZ ;  /* 0x0000000f04047225 */ /* 0x004fc600078e00ff */
[----:B------:R-:W-:-:S04]  /*04a0*/  IADD3 R13, P0, PT, R4, R8, RZ ;  /* 0x00000008040d7210 */ /* 0x000fc80007f1e0ff */
[----:B------:R-:W-:Y:S01]  /*04b0*/  IADD3.X R8, PT, PT, R5, UR5, RZ, P0, !PT ;  /* 0x0000000505087c10 */ /* 0x000fe200087fe4ff */
[----:B------:R0:W-:Y:S02]  /*04c0*/  STL [R0], R13 ;  /* 0x0000000d00007387 */ /* 0x0001e40000100800 */
[----:B0-----:R-:W-:Y:S01]  /*04d0*/  VIADD R0, R0, 0x4 ;  /* 0x0000000400007836 */ /* 0x001fe20000000000 */
[----:B------:R-:W-:Y:S06]  /*04e0*/  BRA.U UP0, `(.L_x_4) ;  /* 0xfffffffd00cc7547 */ /* 0x000fec000b83ffff */
[----:B------:R-:W-:Y:S01]  /*04f0*/  SHF.R.U32.HI R6, RZ, 0x17, R7 ;  /* 0x00000017ff067819 */ /* 0x000fe20000011607 */
[----:B------:R0:W-:Y:S03]  /*0500*/  STL [R1+0x18], R8 ;  /* 0x0000180801007387 */ /* 0x0001e60000100800 */
[C---:B------:R-:W-:Y:S02]  /*0510*/  LOP3.LUT R0, R6.reuse, 0xe0, RZ, 0xc0, !PT ;  /* 0x000000e006007812 */ /* 0x040fe400078ec0ff */
[----:B------:R-:W-:Y:S02]  /*0520*/  LOP3.LUT P0, RZ, R6, 0x1f, RZ, 0xc0, !PT ;  /* 0x0000001f06ff7812 */ /* 0x000fe4000780c0ff */
[----:B------:R-:W-:-:S04]  /*0530*/  IADD3 R0, PT, PT, R0, -0x80, RZ ;  /* 0xffffff8000007810 */ /* 0x000fc80007ffe0ff */
[----:B------:R-:W-:-:S05]  /*0540*/  SHF.R.U32.HI R0, RZ, 0x5, R0 ;  /* 0x00000005ff007819 */ /* 0x000fca0000011600 */
[----:B------:R-:W-:-:S05]  /*0550*/  IMAD R12, R0, -0x4, R1 ;  /* 0xfffffffc000c7824 */ /* 0x000fca00078e0201 */
[----:B------:R-:W2:Y:S04]  /*0560*/  LDL R0, [R12+0x18] ;  /* 0x000018000c007983 */ /* 0x000ea80000100800 */
[----:B------:R-:W2:Y:S04]  /*0570*/  LDL R5, [R12+0x14] ;  /* 0x000014000c057983 */ /* 0x000ea80000100800 */
[----:B------:R-:W3:Y:S01]  /*0580*/  @P0 LDL R4, [R12+0x10] ;  /* 0x000010000c040983 */ /* 0x000ee20000100800 */
[----:B------:R-:W-:Y:S01]  /*0590*/  LOP3.LUT R6, R6, 0x1f, RZ, 0xc0, !PT ;  /* 0x0000001f06067812 */ /* 0x000fe200078ec0ff */
[----:B------:R-:W-:Y:S01]  /*05a0*/  UMOV UR4, 0x54442d19 ;  /* 0x54442d1900047882 */ /* 0x000fe20000000000 */
[----:B------:R-:W-:-:S02]  /*05b0*/  UMOV UR5, 0x3bf921fb ;  /* 0x3bf921fb00057882 */ /* 0x000fc40000000000 */
[-C--:B--2---:R-:W-:Y:S02]  /*05c0*/  @P0 SHF.L.W.U32.HI R0, R5, R6.reuse, R0 ;  /* 0x0000000605000219 */ /* 0x084fe40000010e00 */
[----:B---3--:R-:W-:Y:S02]  /*05d0*/  @P0 SHF.L.W.U32.HI R5, R4, R6, R5 ;  /* 0x0000000604050219 */ /* 0x008fe40000010e05 */
[----:B------:R-:W-:Y:S02]  /*05e0*/  ISETP.GE.AND P0, PT, R7, RZ, PT ;  /* 0x000000ff0700720c */ /* 0x000fe40003f06270 */
[C---:B------:R-:W-:Y:S01]  /*05f0*/  SHF.L.W.U32.HI R4, R5.reuse, 0x2, R0 ;  /* 0x0000000205047819 */ /* 0x040fe20000010e00 */
[----:B------:R-:W-:-:S03]  /*0600*/  IMAD.SHL.U32 R5, R5, 0x4, RZ ;  /* 0x0000000405057824 */ /* 0x000fc600078e00ff */
[----:B------:R-:W-:-:S04]  /*0610*/  SHF.R.S32.HI R6, RZ, 0x1f, R4 ;  /* 0x0000001fff067819 */ /* 0x000fc80000011404 */
[C---:B------:R-:W-:Y:S02]  /*0620*/  LOP3.LUT R10, R6.reuse, R5, RZ, 0x3c, !PT ;  /* 0x00000005060a7212 */ /* 0x040fe400078e3cff */
[----:B------:R-:W-:Y:S02]  /*0630*/  LOP3.LUT R11, R6, R4, RZ, 0x3c, !PT ;  /* 0x00000004060b7212 */ /* 0x000fe400078e3cff */
[----:B------:R-:W-:Y:S02]  /*0640*/  SHF.R.U32.HI R5, RZ, 0x1e, R0 ;  /* 0x0000001eff057819 */ /* 0x000fe40000011600 */
[C---:B------:R-:W-:Y:S02]  /*0650*/  LOP3.LUT R6, R4.reuse, R7, RZ, 0x3c, !PT ;  /* 0x0000000704067212 */ /* 0x040fe400078e3cff */
[----:B------:R-:W1:Y:S01]  /*0660*/  I2F.F64.S64 R10, R10 ;  /* 0x0000000a000a7312 */ /* 0x000e620000301c00 */
[----:B------:R-:W-:Y:S02]  /*0670*/  LEA.HI R0, R4, R5, RZ, 0x1 ;  /* 0x0000000504007211 */ /* 0x000fe400078f08ff */
[----:B------:R-:W-:-:S03]  /*0680*/  ISETP.GE.AND P1, PT, R6, RZ, PT ;  /* 0x000000ff0600720c */ /* 0x000fc60003f26270 */
[----:B------:R-:W-:-:S04]  /*0690*/  IMAD.MOV R4, RZ, RZ, -R0 ;  /* 0x000000ffff047224 */ /* 0x000fc800078e0a00 */
[----:B------:R-:W-:Y:S01]  /*06a0*/  @!P0 IMAD.MOV.U32 R0, RZ, RZ, R4 ;  /* 0x000000ffff008224 */ /* 0x000fe200078e0004 */
[----:B-1----:R-:W-:-:S10]  /*06b0*/  DMUL R12, R10, UR4 ;  /* 0x000000040a0c7c28 */ /* 0x002fd40008000000 */
[----:B------:R-:W1:Y:S02]  /*06c0*/  F2F.F32.F64 R12, R12 ;  /* 0x0000000c000c7310 */ /* 0x000e640000301000 */
[----:B01----:R-:W-:-:S07]  /*06d0*/  FSEL R6, -R12, R12, !P1 ;  /* 0x0000000c0c067208 */ /* 0x003fce0004800100 */
.L_x_3:
[----:B------:R-:W-:Y:S05]  /*06e0*/  BSYNC.RECONVERGENT B0 ;  /* 0x0000000000007941 */ /* 0x000fea0003800200 */
.L_x_2:
[----:B------:R-:W-:Y:S02]  /*06f0*/  IMAD.MOV.U32 R12, RZ, RZ, 0x37cbac00 ;  /* 0x37cbac00ff0c7424 */ /* 0x000fe400078e00ff */
[----:B------:R-:W-:Y:S01]  /*0700*/  FMUL R5, R6, R6 ;  /* 0x0000000606057220 */ /* 0x000fe20000400000 */
[C---:B------:R-:W-:Y:S01]  /*0710*/  LOP3.LUT R8, R0.reuse, 0x1, RZ, 0xc0, !PT ;  /* 0x0000000100087812 */ /* 0x040fe200078ec0ff */
[----:B------:R-:W-:Y:S01]  /*0720*/  VIADD R0, R0, 0x1 ;  /* 0x0000000100007836 */ /* 0x000fe20000000000 */
[----:B------:R-:W-:Y:S01]  /*0730*/  MOV R15, 0x3c0885e4 ;  /* 0x3c0885e4000f7802 */ /* 0x000fe20000000f00 */
[----:B------:R-:W-:Y:S01]  /*0740*/  FFMA R4, R5, R12, -0.0013887860113754868507 ;  /* 0xbab607ed05047423 */ /* 0x000fe2000000000c */
[----:B------:R-:W-:Y:S01]  /*0750*/  ISETP.NE.U32.AND P0, PT, R8, 0x1, PT ;  /* 0x000000010800780c */ /* 0x000fe20003f05070 */
[----:B------:R-:W-:Y:S01]  /*0760*/  IMAD.MOV.U32 R16, RZ, RZ, 0x3e2aaaa8 ;  /* 0x3e2aaaa8ff107424 */ /* 0x000fe200078e00ff */
[----:B------:R-:W-:Y:S01]  /*0770*/  LOP3.LUT P1, RZ, R0, 0x2, RZ, 0xc0, !PT ;  /* 0x0000000200ff7812 */ /* 0x000fe2000782c0ff */
[----:B------:R-:W-:Y:S01]  /*0780*/  BSSY.RECONVERGENT B0, `(.L_x_5) ;  /* 0x0000043000007945 */ /* 0x000fe20003800200 */
[----:B------:R-:W-:-:S02]  /*0790*/  FSEL R4, R4, -0.00019574658654164522886, P0 ;  /* 0xb94d415304047808 */ /* 0x000fc40000000000 */
[----:B------:R-:W-:Y:S02]  /*07a0*/  FSEL R8, R15, 0.041666727513074874878, !P0 ;  /* 0x3d2aaabb0f087808 */ /* 0x000fe40004000000 */
[----:B------:R-:W-:Y:S02]  /*07b0*/  FSEL R0, R6, 1, !P0 ;  /* 0x3f80000006007808 */ /* 0x000fe40004000000 */
[----:B------:R-:W-:Y:S01]  /*07c0*/  FSEL R11, -R16, -0.4999999701976776123, !P0 ;  /* 0xbeffffff100b7808 */ /* 0x000fe20004000100 */
[----:B------:R-:W-:Y:S01]  /*07d0*/  FFMA R4, R5, R4, R8 ;  /* 0x0000000405047223 */ /* 0x000fe20000000008 */
[----:B------:R-:W-:Y:S01]  /*07e0*/  FSETP.GE.AND P0, PT, |R7|, 105615, PT ;  /* 0x47ce47800700780b */ /* 0x000fe20003f06200 */
[C---:B------:R-:W-:Y:S02]  /*07f0*/  FFMA R17, R5.reuse, R0, RZ ;  /* 0x0000000005117223 */ /* 0x040fe400000000ff */
[----:B------:R-:W-:-:S04]  /*0800*/  FFMA R4, R5, R4, R11 ;  /* 0x0000000405047223 */ /* 0x000fc8000000000b */
[----:B------:R-:W-:-:S04]  /*0810*/  FFMA R17, R17, R4, R0 ;  /* 0x0000000411117223 */ /* 0x000fc80000000000 */
[----:B------:R-:W-:Y:S02]  /*0820*/  @P1 FADD R17, RZ, -R17 ;  /* 0x80000011ff111221 */ /* 0x000fe40000000000 */
[----:B------:R-:W-:Y:S05]  /*0830*/  @!P0 BRA `(.L_x_6) ;  /* 0x0000000000dc8947 */ /* 0x000fea0003800000 */
        /* <DEDUP_REMOVED lines=11> */
.L_x_7:
        /* <DEDUP_REMOVED lines=25> */
[----:B------:R-:W-:Y:S01]  /*0a80*/  UMOV UR5, 0x3bf921fb ;  /* 0x3bf921fb00057882 */ /* 0x000fe20000000000 */
[----:B------:R-:W-:-:S02]  /*0a90*/  ISETP.GE.AND P1, PT, R7, RZ, PT ;  /* 0x000000ff0700720c */ /* 0x000fc40003f26270 */
[-C--:B--2---:R-:W-:Y:S02]  /*0aa0*/  @P0 SHF.L.W.U32.HI R0, R5, R6.reuse, R0 ;  /* 0x0000000605000219 */ /* 0x084fe40000010e00 */
[----:B---3--:R-:W-:-:S04]  /*0ab0*/  @P0 SHF.L.W.U32.HI R5, R4, R6, R5 ;  /* 0x0000000604050219 */ /* 0x008fc80000010e05 */
[C---:B------:R-:W-:Y:S01]  /*0ac0*/  SHF.L.W.U32.HI R4, R5.reuse, 0x2, R0 ;  /* 0x0000000205047819 */ /* 0x040fe20000010e00 */
[----:B------:R-:W-:-:S03]  /*0ad0*/  IMAD.SHL.U32 R5, R5, 0x4, RZ ;  /* 0x0000000405057824 */ /* 0x000fc600078e00ff */
[----:B------:R-:W-:Y:S02]  /*0ae0*/  SHF.R.S32.HI R6, RZ, 0x1f, R4 ;  /* 0x0000001fff067819 */ /* 0x000fe40000011404 */
[----:B------:R-:W-:Y:S02]  /*0af0*/  LOP3.LUT R7, R4, R7, RZ, 0x3c, !PT ;  /* 0x0000000704077212 */ /* 0x000fe400078e3cff */
[C---:B------:R-:W-:Y:S02]  /*0b00*/  LOP3.LUT R10, R6.reuse, R5, RZ, 0x3c, !PT ;  /* 0x00000005060a7212 */ /* 0x040fe400078e3cff */
[----:B------:R-:W-:Y:S02]  /*0b10*/  LOP3.LUT R11, R6, R4, RZ, 0x3c, !PT ;  /* 0x00000004060b7212 */ /* 0x000fe400078e3cff */
[----:B------:R-:W-:Y:S02]  /*0b20*/  SHF.R.U32.HI R5, RZ, 0x1e, R0 ;  /* 0x0000001eff057819 */ /* 0x000fe40000011600 */
[----:B------:R-:W-:-:S02]  /*0b30*/  ISETP.GE.AND P0, PT, R7, RZ, PT ;  /* 0x000000ff0700720c */ /* 0x000fc40003f06270 */
[----:B------:R-:W1:Y:S01]  /*0b40*/  I2F.F64.S64 R10, R10 ;  /* 0x0000000a000a7312 */ /* 0x000e620000301c00 */
[----:B------:R-:W-:-:S05]  /*0b50*/  LEA.HI R14, R4, R5, RZ, 0x1 ;  /* 0x00000005040e7211 */ /* 0x000fca00078f08ff */
[----:B------:R-:W-:-:S04]  /*0b60*/  IMAD.MOV R0, RZ, RZ, -R14 ;  /* 0x000000ffff007224 */ /* 0x000fc800078e0a0e */
[----:B------:R-:W-:Y:S01]  /*0b70*/  @!P1 IMAD.MOV.U32 R14, RZ, RZ, R0 ;  /* 0x000000ffff0e9224 */ /* 0x000fe200078e0000 */
[----:B-1----:R-:W-:-:S10]  /*0b80*/  DMUL R18, R10, UR4 ;  /* 0x000000040a127c28 */ /* 0x002fd40008000000 */
[----:B------:R-:W1:Y:S02]  /*0b90*/  F2F.F32.F64 R18, R18 ;  /* 0x0000001200127310 */ /* 0x000e640000301000 */
[----:B01----:R-:W-:-:S07]  /*0ba0*/  FSEL R9, -R18, R18, !P0 ;  /* 0x0000001212097208 */ /* 0x003fce0004000100 */
.L_x_6:
[----:B------:R-:W-:Y:S05]  /*0bb0*/  BSYNC.RECONVERGENT B0 ;  /* 0x0000000000007941 */ /* 0x000fea0003800200 */
.L_x_5:
[----:B------:R-:W0:Y:S01]  /*0bc0*/  LDC R13, c[0x0][0x398] ;  /* 0x0000e600ff0d7b82 */ /* 0x000e220000000800 */
[C---:B------:R-:W-:Y:S01]  /*0bd0*/  LOP3.LUT R0, R14.reuse, 0x1, RZ, 0xc0, !PT ;  /* 0x000000010e007812 */ /* 0x040fe200078ec0ff */
[----:B------:R-:W-:Y:S01]  /*0be0*/  FMUL R5, R9, R9 ;  /* 0x0000000909057220 */ /* 0x000fe20000400000 */
[----:B------:R-:W-:Y:S02]  /*0bf0*/  VIADD R14, R14, 0x1 ;  /* 0x000000010e0e7836 */ /* 0x000fe40000000000 */
[----:B------:R-:W-:Y:S01]  /*0c00*/  ISETP.NE.U32.AND P0, PT, R0, 0x1, PT ;  /* 0x000000010000780c */ /* 0x000fe20003f05070 */
[----:B------:R-:W-:Y:S02]  /*0c10*/  FFMA R0, R5, R12, -0.0013887860113754868507 ;  /* 0xbab607ed05007423 */ /* 0x000fe4000000000c */
[----:B------:R-:W-:Y:S02]  /*0c20*/  LOP3.LUT P1, RZ, R14, 0x2, RZ, 0xc0, !PT ;  /* 0x000000020eff7812 */ /* 0x000fe4000782c0ff */
[----:B------:R-:W-:-:S02]  /*0c30*/  FSEL R6, R15, 0.041666727513074874878, !P0 ;  /* 0x3d2aaabb0f067808 */ /* 0x000fc40004000000 */
[----:B------:R-:W-:Y:S02]  /*0c40*/  FSEL R0, R0, -0.00019574658654164522886, P0 ;  /* 0xb94d415300007808 */ /* 0x000fe40000000000 */
[----:B------:R-:W-:-:S03]  /*0c50*/  FSEL R16, -R16, -0.4999999701976776123, !P0 ;  /* 0xbeffffff10107808 */ /* 0x000fc60004000100 */
[----:B------:R-:W-:Y:S01]  /*0c60*/  FFMA R6, R5, R0, R6 ;  /* 0x0000000005067223 */ /* 0x000fe20000000006 */
[----:B------:R-:W-:-:S03]  /*0c70*/  FSEL R0, R9, 1, !P0 ;  /* 0x3f80000009007808 */ /* 0x000fc60004000000 */
[C---:B------:R-:W-:Y:S02]  /*0c80*/  FFMA R6, R5.reuse, R6, R16 ;  /* 0x0000000605067223 */ /* 0x040fe40000000010 */
[----:B------:R-:W-:Y:S01]  /*0c90*/  FFMA R5, R5, R0, RZ ;  /* 0x0000000005057223 */ /* 0x000fe200000000ff */
[C---:B0-----:R-:W-:Y:S01]  /*0ca0*/  FMUL R4, R13.reuse, 0.63661974668502807617 ;  /* 0x3f22f9830d047820 */ /* 0x041fe20000400000 */
[----:B------:R-:W-:Y:S02]  /*0cb0*/  FSETP.GE.AND P0, PT, |R13|, 105615, PT ;  /* 0x47ce47800d00780b */ /* 0x000fe40003f06200 */
[----:B------:R-:W-:-:S03]  /*0cc0*/  FFMA R0, R5, R6, R0 ;  /* 0x0000000605007223 */ /* 0x000fc60000000000 */
[----:B------:R-:W0:Y:S01]  /*0cd0*/  F2I.NTZ R4, R4 ;  /* 0x0000000400047305 */ /* 0x000e220000203100 */
[----:B------:R-:W-:-:S04]  /*0ce0*/  @P1 FADD R0, RZ, -R0 ;  /* 0x80000000ff001221 */ /* 0x000fc80000000000 */
[----:B------:R-:W-:Y:S01]  /*0cf0*/  FMUL R17, R17, R0 ;  /* 0x0000000011117220 */ /* 0x000fe20000400000 */
[-C--:B0-----:R-:W-:Y:S02]  /*0d00*/  I2FP.F32.S32 R10, R4.reuse ;  /* 0x00000004000a7245 */ /* 0x081fe40000201400 */
[----:B------:R-:W-:-:S03]  /*0d10*/  MOV R14, R4 ;  /* 0x00000004000e7202 */ /* 0x000fc60000000f00 */
        /* <DEDUP_REMOVED lines=11> */
[----:B------:R-:W-:Y:S01]  /*0dd0*/  IMAD.MOV.U32 R6, RZ, RZ, RZ ;  /* 0x000000ffff067224 */ /* 0x000fe200078e00ff */
[----:B------:R-:W0:Y:S01]  /*0de0*/  LDCU.64 UR8, c[0x4][URZ] ;  /* 0x01000000ff0877ac */ /* 0x000e220008000a00 */
[----:B------:R-:W-:Y:S01]  /*0df0*/  IMAD.MOV.U32 R0, RZ, RZ, R1 ;  /* 0x000000ffff007224 */ /* 0x000fe200078e0001 */
[----:B------:R-:W-:Y:S01]  /*0e00*/  LOP3.LUT R7, R4, 0x80000000, RZ, 0xfc, !PT ;  /* 0x8000000004077812 */ /* 0x000fe200078efcff */
[----:B------:R-:W-:-:S06]  /*0e10*/  UMOV UR4, URZ ;  /* 0x000000ff00047c82 */ /* 0x000fcc0008000000 */
.L_x_9:
        /* <DEDUP_REMOVED lines=8> */
[----:B------:R-:W-:-:S05]  /*0ea0*/  IADD3 R11, P1, PT, R4, R6, RZ ;  /* 0x00000006040b7210 */ /* 0x000fca0007f3e0ff */
[----:B------:R0:W-:Y:S01]  /*0eb0*/  STL [R0], R11 ;  /* 0x0000000b00007387 */ /* 0x0001e20000100800 */
[----:B------:R-:W-:Y:S01]  /*0ec0*/  IMAD.X R6, R5, 0x1, R15, P1 ;  /* 0x0000000105067824 */ /* 0x000fe200008e060f */
[----:B0-----:R-:W-:Y:S01]  /*0ed0*/  IADD3 R0, PT, PT, R0, 0x4, RZ ;  /* 0x0000000400007810 */ /* 0x001fe20007ffe0ff */
[----:B------:R-:W-:Y:S06]  /*0ee0*/  BRA.U UP0, `(.L_x_9) ;  /* 0xfffffffd00cc7547 */ /* 0x000fec000b83ffff */
[----:B------:R-:W-:Y:S01]  /*0ef0*/  SHF.R.U32.HI R8, RZ, 0x17, R13 ;  /* 0x00000017ff087819 */ /* 0x000fe2000001160d */
[----:B------:R0:W-:Y:S03]  /*0f00*/  STL [R1+0x18], R6 ;  /* 0x0000180601007387 */ /* 0x0001e60000100800 */
[C---:B------:R-:W-:Y:S02]  /*0f10*/  LOP3.LUT R0, R8.reuse, 0xe0, RZ, 0xc0, !PT ;  /* 0x000000e008007812 */ /* 0x040fe400078ec0ff */
[----:B------:R-:W-:-:S03]  /*0f20*/  LOP3.LUT P1, RZ, R8, 0x1f, RZ, 0xc0, !PT ;  /* 0x0000001f08ff7812 */ /* 0x000fc6000782c0ff */
[----:B------:R-:W-:-:S05]  /*0f30*/  VIADD R0, R0, 0xffffff80 ;  /* 0xffffff8000007836 */ /* 0x000fca0000000000 */
        /* <DEDUP_REMOVED lines=11> */
[C-C-:B------:R-:W-:Y:S01]  /*0ff0*/  SHF.L.W.U32.HI R0, R4.reuse, 0x2, R5.reuse ;  /* 0x0000000204007819 */ /* 0x140fe20000010e05 */
[----:B------:R-:W-:Y:S01]  /*1000*/  IMAD.SHL.U32 R4, R4, 0x4, RZ ;  /* 0x0000000404047824 */ /* 0x000fe200078e00ff */
[----:B------:R-:W-:Y:S02]  /*1010*/  SHF.R.U32.HI R5, RZ, 0x1e, R5 ;  /* 0x0000001eff057819 */ /* 0x000fe40000011605 */
[----:B------:R-:W-:-:S02]  /*1020*/  SHF.R.S32.HI R7, RZ, 0x1f, R0 ;  /* 0x0000001fff077819 */ /* 0x000fc40000011400 */
[C---:B------:R-:W-:Y:S02]  /*1030*/  LOP3.LUT R11, R0.reuse, R13, RZ, 0x3c, !PT ;  /* 0x0000000d000b7212 */ /* 0x040fe400078e3cff */
[C---:B------:R-:W-:Y:S02]  /*1040*/  LOP3.LUT R8, R7.reuse, R4, RZ, 0x3c, !PT ;  /* 0x0000000407087212 */ /* 0x040fe400078e3cff */
[----:B------:R-:W-:Y:S02]  /*1050*/  LOP3.LUT R9, R7, R0, RZ, 0x3c, !PT ;  /* 0x0000000007097212 */ /* 0x000fe400078e3cff */
[----:B------:R-:W-:Y:S02]  /*1060*/  LEA.HI R4, R0, R5, RZ, 0x1 ;  /* 0x0000000500047211 */ /* 0x000fe400078f08ff */
[----:B------:R-:W-:Y:S02]  /*1070*/  ISETP.GE.AND P2, PT, R11, RZ, PT ;  /* 0x000000ff0b00720c */ /* 0x000fe40003f46270 */
[----:B------:R-:W0:Y:S01]  /*1080*/  I2F.F64.S64 R8, R8 ;  /* 0x0000000800087312 */ /* 0x000e220000301c00 */
[----:B------:R-:W-:-:S04]  /*1090*/  IMAD.MOV R0, RZ, RZ, -R4 ;  /* 0x000000ffff007224 */ /* 0x000fc800078e0a04 */
[----:B------:R-:W-:Y:S01]  /*10a0*/  @!P1 IMAD.MOV.U32 R4, RZ, RZ, R0 ;  /* 0x000000ffff049224 */ /* 0x000fe200078e0000 */
[----:B0-----:R-:W-:-:S10]  /*10b0*/  DMUL R6, R8, UR4 ;  /* 0x0000000408067c28 */ /* 0x001fd40008000000 */
[----:B------:R-:W0:Y:S02]  /*10c0*/  F2F.F32.F64 R6, R6 ;  /* 0x0000000600067310 */ /* 0x000e240000301000 */
[----:B0-----:R-:W-:-:S07]  /*10d0*/  FSEL R0, -R6, R6, !P2 ;  /* 0x0000000606007208 */ /* 0x001fce0005000100 */
.L_x_8:
[----:B------:R-:W-:Y:S01]  /*10e0*/  FMUL R5, R0, R0 ;  /* 0x0000000000057220 */ /* 0x000fe20000400000 */
[C---:B------:R-:W-:Y:S02]  /*10f0*/  LOP3.LUT R7, R4.reuse, 0x1, RZ, 0xc0, !PT ;  /* 0x0000000104077812 */ /* 0x040fe400078ec0ff */
[----:B------:R-:W-:Y:S01]  /*1100*/  MOV R9, 0x3d2aaabb ;  /* 0x3d2aaabb00097802 */ /* 0x000fe20000000f00 */
[----:B------:R-:W-:Y:S01]  /*1110*/  FFMA R6, R5, R12, -0.0013887860113754868507 ;  /* 0xbab607ed05067423 */ /* 0x000fe2000000000c */
[----:B------:R-:W-:Y:S01]  /*1120*/  ISETP.NE.U32.AND P1, PT, R7, 0x1, PT ;  /* 0x000000010700780c */ /* 0x000fe20003f25070 */
[----:B------:R-:W-:Y:S01]  /*1130*/  IMAD.MOV.U32 R7, RZ, RZ, 0x3effffff ;  /* 0x3effffffff077424 */ /* 0x000fe200078e00ff */
[----:B------:R-:W-:Y:S02]  /*1140*/  LOP3.LUT P2, RZ, R4, 0x2, RZ, 0xc0, !PT ;  /* 0x0000000204ff7812 */ /* 0x000fe4000784c0ff */
[----:B------:R-:W-:Y:S02]  /*1150*/  FSEL R6, R6, -0.00019574658654164522886, !P1 ;  /* 0xb94d415306067808 */ /* 0x000fe40004800000 */
[----:B------:R-:W-:-:S02]  /*1160*/  FSEL R8, R9, 0.0083327032625675201416, !P1 ;  /* 0x3c0885e409087808 */ /* 0x000fc40004800000 */
[----:B------:R-:W-:Y:S02]  /*1170*/  FSEL R0, R0, 1, P1 ;  /* 0x3f80000000007808 */ /* 0x000fe40000800000 */
[----:B------:R-:W-:Y:S01]  /*1180*/  FSEL R15, -R7, -0.16666662693023681641, !P1 ;  /* 0xbe2aaaa8070f7808 */ /* 0x000fe20004800100 */
[C---:B------:R-:W-:Y:S02]  /*1190*/  FFMA R6, R5.reuse, R6, R8 ;  /* 0x0000000605067223 */ /* 0x040fe40000000008 */
[C---:B------:R-:W-:Y:S02]  /*11a0*/  FFMA R11, R5.reuse, R0, RZ ;  /* 0x00000000050b7223 */ /* 0x040fe400000000ff */
[----:B------:R-:W-:-:S04]  /*11b0*/  FFMA R6, R5, R6, R15 ;  /* 0x0000000605067223 */ /* 0x000fc8000000000f */
[----:B------:R-:W-:-:S04]  /*11c0*/  FFMA R0, R11, R6, R0 ;  /* 0x000000060b007223 */ /* 0x000fc80000000000 */
[----:B------:R-:W-:-:S04]  /*11d0*/  @P2 FADD R0, RZ, -R0 ;  /* 0x80000000ff002221 */ /* 0x000fc80000000000 */
[----:B------:R-:W-:Y:S01]  /*11e0*/  FMUL R17, R17, R0 ;  /* 0x0000000011117220 */ /* 0x000fe20000400000 */
[----:B------:R-:W-:Y:S06]  /*11f0*/  @!P0 BRA `(.L_x_10) ;  /* 0x0000000000dc8947 */ /* 0x000fec0003800000 */
[----:B------:R-:W-:-:S13]  /*1200*/  FSETP.NEU.AND P0, PT, |R13|, +INF , PT ;  /* 0x7f8000000d00780b */ /* 0x000fda0003f0d200 */
[----:B------:R-:W-:Y:S01]  /*1210*/  @!P0 FMUL R10, RZ, R13 ;  /* 0x0000000dff0a8220 */ /* 0x000fe20000400000 */
[----:B------:R-:W-:Y:S01]  /*1220*/  @!P0 IMAD.MOV.U32 R14, RZ, RZ, RZ ;  /* 0x000000ffff0e8224 */ /* 0x000fe200078e00ff */
[----:B------:R-:W-:Y:S06]  /*1230*/  @!P0 BRA `(.L_x_10) ;  /* 0x0000000000cc8947 */ /* 0x000fec0003800000 */
[----:B------:R-:W-:Y:S01]  /*1240*/  IMAD.SHL.U32 R4, R13, 0x100, RZ ;  /* 0x000001000d047824 */ /* 0x000fe200078e00ff */
[----:B------:R-:W-:Y:S01]  /*1250*/  MOV R19, RZ ;  /* 0x000000ff00137202 */ /* 0x000fe20000000f00 */
[----:B------:R-:W-:Y:S01]  /*1260*/  IMAD.MOV.U32 R8, RZ, RZ, RZ ;  /* 0x000000ffff087224 */ /* 0x000fe200078e00ff */
[----:B------:R-:W0:Y:S01]  /*1270*/  LDCU.64 UR8, c[0x4][URZ] ;  /* 0x01000000ff0877ac */ /* 0x000e220008000a00 */
[----:B------:R-:W-:Y:S01]  /*1280*/  IMAD.MOV.U32 R0, RZ, RZ, R1 ;  /* 0x000000ffff007224 */ /* 0x000fe200078e0001 */
[----:B------:R-:W-:Y:S01]  /*1290*/  LOP3.LUT R21, R4, 0x80000000, RZ, 0xfc, !PT ;  /* 0x8000000004157812 */ /* 0x000fe200078efcff */
[----:B------:R-:W-:-:S06]  /*12a0*/  UMOV UR4, URZ ;  /* 0x000000ff00047c82 */ /* 0x000fcc0008000000 */
.L_x_11:
        /* <DEDUP_REMOVED lines=44> */
.L_x_10:
[----:B------:R-:W-:Y:S01]  /*1570*/  FMUL R5, R10, R10 ;  /* 0x0000000a0a057220 */ /* 0x000fe20000400000 */
[C---:B------:R-:W-:Y:S01]  /*1580*/  LOP3.LUT R0, R14.reuse, 0x1, RZ, 0xc0, !PT ;  /* 0x000000010e007812 */ /* 0x040fe200078ec0ff */
[----:B------:R-:W-:Y:S01]  /*1590*/  BSSY.RECONVERGENT B0, `(.L_x_12) ;  /* 0x000001c000007945 */ /* 0x000fe20003800200 */
[----:B------:R-:W-:Y:S01]  /*15a0*/  LOP3.LUT P1, RZ, R14, 0x2, RZ, 0xc0, !PT ;  /* 0x000000020eff7812 */ /* 0x000fe2000782c0ff */
[----:B------:R-:W-:Y:S01]  /*15b0*/  FFMA R12, R5, R12, -0.0013887860113754868507 ;  /* 0xbab607ed050c7423 */ /* 0x000fe2000000000c */
[----:B------:R-:W-:Y:S01]  /*15c0*/  ISETP.NE.U32.AND P0, PT, R0, 0x1, PT ;  /* 0x000000010000780c */ /* 0x000fe20003f05070 */
[----:B------:R-:W-:-:S03]  /*15d0*/  IMAD.MOV.U32 R14, RZ, RZ, RZ ;  /* 0x000000ffff0e7224 */ /* 0x000fc600078e00ff */
[----:B------:R-:W-:Y:S02]  /*15e0*/  FSEL R4, R9, 0.0083327032625675201416, !P0 ;  /* 0x3c0885e409047808 */ /* 0x000fe40004000000 */
[----:B------:R-:W-:Y:S02]  /*15f0*/  FSEL R12, R12, -0.00019574658654164522886, !P0 ;  /* 0xb94d41530c0c7808 */ /* 0x000fe40004000000 */
[----:B------:R-:W-:Y:S02]  /*1600*/  FSEL R0, R10, 1, P0 ;  /* 0x3f8000000a007808 */ /* 0x000fe40000000000 */
[----:B------:R-:W-:Y:S01]  /*1610*/  FSEL R9, -R7, -0.16666662693023681641, !P0 ;  /* 0xbe2aaaa807097808 */ /* 0x000fe20004000100 */
[C---:B------:R-:W-:Y:S02]  /*1620*/  FFMA R4, R5.reuse, R12, R4 ;  /* 0x0000000c05047223 */ /* 0x040fe40000000004 */
[C---:B------:R-:W-:Y:S02]  /*1630*/  FFMA R7, R5.reuse, R0, RZ ;  /* 0x0000000005077223 */ /* 0x040fe400000000ff */
[----:B------:R-:W-:-:S04]  /*1640*/  FFMA R4, R5, R4, R9 ;  /* 0x0000000405047223 */ /* 0x000fc80000000009 */
[----:B------:R-:W-:-:S04]  /*1650*/  FFMA R0, R7, R4, R0 ;  /* 0x0000000407007223 */ /* 0x000fc80000000000 */
[----:B------:R-:W-:-:S04]  /*1660*/  @P1 FADD R0, RZ, -R0 ;  /* 0x80000000ff001221 */ /* 0x000fc80000000000 */
[----:B------:R-:W-:-:S04]  /*1670*/  FFMA R17, -R17, R0, 1 ;  /* 0x3f80000011117423 */ /* 0x000fc80000000100 */
[----:B------:R0:W1:Y:S01]  /*1680*/  MUFU.RSQ R0, R17 ;  /* 0x0000001100007308 */ /* 0x0000620000001400 */
[----:B------:R-:W-:-:S04]  /*1690*/  IADD3 R4, PT, PT, R17, -0xd000000, RZ ;  /* 0xf300000011047810 */ /* 0x000fc80007ffe0ff */
[----:B------:R-:W-:-:S13]  /*16a0*/  ISETP.GT.U32.AND P0, PT, R4, 0x727fffff, PT ;  /* 0x727fffff0400780c */ /* 0x000fda0003f04070 */
[----:B01----:R-:W-:Y:S05]  /*16b0*/  @!P0 BRA `(.L_x_13) ;  /* 0x0000000000148947 */ /* 0x003fea0003800000 */
[----:B------:R-:W-:Y:S01]  /*16c0*/  IMAD.MOV.U32 R0, RZ, RZ, R17 ;  /* 0x000000ffff007224 */ /* 0x000fe200078e0011 */
[----:B------:R-:W-:-:S07]  /*16d0*/  MOV R24, 0x16f0 ;  /* 0x000016f000187802 */ /* 0x000fce0000000f00 */
[----:B------:R-:W-:Y:S05]  /*16e0*/  CALL.REL.NOINC `($__internal_1_$__cuda_sm20_sqrt_rn_f32_slowpath) ;  /* 0x0000001c00007944 */ /* 0x000fea0003c00000 */
[----:B------:R-:W-:Y:S01]  /*16f0*/  IMAD.MOV.U32 R32, RZ, RZ, R0 ;  /* 0x000000ffff207224 */ /* 0x000fe200078e0000 */
[----:B------:R-:W-:Y:S06]  /*1700*/  BRA `(.L_x_14) ;  /* 0x0000000000107947 */ /* 0x000fec0003800000 */
.L_x_13:
[----:B------:R-:W-:Y:S01]  /*1710*/  FMUL.FTZ R32, R17, R0 ;  /* 0x0000000011207220 */ /* 0x000fe20000410000 */
[----:B------:R-:W-:-:S03]  /*1720*/  FMUL.FTZ R0, R0, 0.5 ;  /* 0x3f00000000007820 */ /* 0x000fc60000410000 */
[----:B------:R-:W-:-:S04]  /*1730*/  FFMA R5, -R32, R32, R17 ;  /* 0x0000002020057223 */ /* 0x000fc80000000111 */
[----:B------:R-:W-:-:S07]  /*1740*/  FFMA R32, R5, R0, R32 ;  /* 0x0000000005207223 */ /* 0x000fce0000000020 */
.L_x_14:
[----:B------:R-:W-:Y:S05]  /*1750*/  BSYNC.RECONVERGENT B0 ;  /* 0x0000000000007941 */ /* 0x000fea0003800200 */
.L_x_12:
[----:B------:R-:W0:Y:S01]  /*1760*/  LDC R6, c[0x0][0x390] ;  /* 0x0000e400ff067b82 */ /* 0x000e220000000800 */
[----:B------:R-:W-:Y:S01]  /*1770*/  MOV R0, 0x447a0000 ;  /* 0x447a000000007802 */ /* 0x000fe20000000f00 */
[----:B------:R-:W-:Y:S02]  /*1780*/  IMAD.MOV.U32 R5, RZ, RZ, 0x3a83126f ;  /* 0x3a83126fff057424 */ /* 0x000fe400078e00ff */
[----:B------:R-:W-:Y:S02]  /*1790*/  FMUL R32, R32, 3 ;  /* 0x4040000020207820 */ /* 0x000fe40000400000 */
[----:B------:R-:W-:-:S04]  /*17a0*/  FFMA R0, R5, -R0, 1 ;  /* 0x3f80000005007423 */ /* 0x000fc80000000800 */
[----:B------:R-:W-:Y:S01]  /*17b0*/  FFMA R0, R0, R5, 0.0010000000474974513054 ;  /* 0x3a83126f00007423 */ /* 0x000fe20000000005 */
[----:B0-----:R-:W0:Y:S03]  /*17c0*/  FCHK P0, R6, 1000 ;  /* 0x447a000006007902 */ /* 0x001e260000000000 */
[----:B------:R-:W-:-:S04]  /*17d0*/  FFMA R5, R0, R6, RZ ;  /* 0x0000000600057223 */ /* 0x000fc800000000ff */
[----:B------:R-:W-:-:S04]  /*17e0*/  FFMA R4, R5, -1000, R6 ;  /* 0xc47a000005047823 */ /* 0x000fc80000000006 */
[----:B------:R-:W-:Y:S01]  /*17f0*/  FFMA R10, R0, R4, R5 ;  /* 0x00000004000a7223 */ /* 0x000fe20000000005 */
[----:B0-----:R-:W-:Y:S06]  /*1800*/  @!P0 BRA `(.L_x_15) ;  /* 0x0000000000188947 */ /* 0x001fec0003800000 */
[----:B------:R-:W0:Y:S01]  /*1810*/  LDCU UR4, c[0x0][0x390] ;  /* 0x00007200ff0477ac */ /* 0x000e220008000800 */
[----:B------:R-:W-:Y:S01]  /*1820*/  IMAD.MOV.U32 R17, RZ, RZ, 0x447a0000 ;  /* 0x447a0000ff117424 */ /* 0x000fe200078e00ff */
[----:B------:R-:W-:Y:S01]  /*1830*/  MOV R12, 0x1860 ;  /* 0x00001860000c7802 */ /* 0x000fe20000000f00 */
[----:B0-----:R-:W-:-:S07]  /*1840*/  IMAD.U32 R0, RZ, RZ, UR4 ;  /* 0x00000004ff007e24 */ /* 0x001fce000f8e00ff */
[----:B------:R-:W-:Y:S05]  /*1850*/  CALL.REL.NOINC `($__internal_2_$__cuda_sm3x_div_rn_noftz_f32_slowpath) ;  /* 0x0000001c00007944 */ /* 0x000fea0003c00000 */
[----:B------:R-:W-:-:S07]  /*1860*/  IMAD.MOV.U32 R10, RZ, RZ, R0 ;  /* 0x000000ffff0a7224 */ /* 0x000fce00078e0000 */
.L_x_15:
[----:B------:R-:W0:Y:S01]  /*1870*/  LDC R4, c[0x0][0x394] ;  /* 0x0000e500ff047b82 */ /* 0x000e220000000800 */
[----:B------:R-:W1:Y:S01]  /*1880*/  LDCU UR4, c[0x0][0x394] ;  /* 0x00007280ff0477ac */ /* 0x000e620008000800 */
[----:B------:R-:W2:Y:S01]  /*1890*/  F2F.F64.F32 R10, R10 ;  /* 0x0000000a000a7310 */ /* 0x000ea20000201800 */
[----:B------:R-:W-:Y:S01]  /*18a0*/  IMAD.MOV.U32 R7, RZ, RZ, RZ ;  /* 0x000000ffff077224 */ /* 0x000fe200078e00ff */
[----:B------:R-:W-:Y:S01]  /*18b0*/  CS2R R8, SRZ ;  /* 0x0000000000087805 */ /* 0x000fe2000001ff00 */
[C---:B------:R-:W-:Y:S01]  /*18c0*/  FMUL R5, R32.reuse, R32 ;  /* 0x0000002020057220 */ /* 0x040fe20000400000 */
[C---:B------:R-:W-:Y:S01]  /*18d0*/  FADD R6, R32.reuse, R32 ;  /* 0x0000002020067221 */ /* 0x040fe20000000000 */
[C---:B-1----:R-:W-:Y:S01]  /*18e0*/  FADD R30, R32.reuse, -UR4 ;  /* 0x80000004201e7e21 */ /* 0x042fe20008000000 */
[C---:B------:R-:W-:Y:S01]  /*18f0*/  FADD R31, R32.reuse, UR4 ;  /* 0x00000004201f7e21 */ /* 0x040fe20008000000 */
[----:B------:R-:W-:Y:S01]  /*1900*/  FADD R32, -R32, UR4 ;  /* 0x0000000420207e21 */ /* 0x000fe20008000100 */
[----:B--2---:R-:W-:-:S06]  /*1910*/  UMOV UR4, 0x1 ;  /* 0x0000000100047882 */ /* 0x004fcc0000000000 */
.L_x_37:
[----:B-1----:R-:W1:Y:S01]  /*1920*/  MUFU.RCP64H R13, 1000 ;  /* 0x408f4000000d7908 */ /* 0x002e620000001800 */
[----:B------:R-:W-:Y:S02]  /*1930*/  HFMA2 R18, -RZ, RZ, 0, 0 ;  /* 0x00000000ff127431 */ /* 0x000fe400000001ff */
[----:B------:R-:W-:Y:S01]  /*1940*/  IMAD.MOV.U32 R19, RZ, RZ, 0x408f4000 ;  /* 0x408f4000ff137424 */ /* 0x000fe200078e00ff */
[----:B------:R-:W-:Y:S01]  /*1950*/  DADD R20, R8, 0.5 ;  /* 0x3fe0000008147429 */ /* 0x000fe20000000000 */
[----:B------:R-:W-:-:S09]  /*1960*/  IMAD.MOV.U32 R12, RZ, RZ, 0x1 ;  /* 0x00000001ff0c7424 */ /* 0x000fd200078e00ff */
[----:B------:R-:W-:Y:S01]  /*1970*/  FSETP.GEU.AND P1, PT, |R21|, 6.5827683646048100446e-37, PT ;  /* 0x036000001500780b */ /* 0x000fe20003f2e200 */
[----:B-1----:R-:W-:-:S08]  /*1980*/  DFMA R16, R12, -R18, 1 ;  /* 0x3ff000000c10742b */ /* 0x002fd00000000812 */
[----:B------:R-:W-:-:S08]  /*1990*/  DFMA R16, R16, R16, R16 ;  /* 0x000000101010722b */ /* 0x000fd00000000010 */
[----:B------:R-:W-:-:S08]  /*19a0*/  DFMA R16, R12, R16, R12 ;  /* 0x000000100c10722b */ /* 0x000fd0000000000c */
[----:B------:R-:W-:-:S08]  /*19b0*/  DFMA R12, R16, -R18, 1 ;  /* 0x3ff00000100c742b */ /* 0x000fd00000000812 */
[----:B------:R-:W-:-:S08]  /*19c0*/  DFMA R12, R16, R12, R16 ;  /* 0x0000000c100c722b */ /* 0x000fd00000000010 */
[----:B------:R-:W-:-:S08]  /*19d0*/  DMUL R16, R20, R12 ;  /* 0x0000000c14107228 */ /* 0x000fd00000000000 */
[----:B------:R-:W-:-:S08]  /*19e0*/  DFMA R18, R16, -1000, R20 ;  /* 0xc08f40001012782b */ /* 0x000fd00000000014 */
[----:B------:R-:W-:-:S10]  /*19f0*/  DFMA R12, R12, R18, R16 ;  /* 0x000000120c0c722b */ /* 0x000fd40000000010 */
[----:B------:R-:W-:-:S05]  /*1a00*/  FFMA R0, RZ, 4.4765625, R13 ;  /* 0x408f4000ff007823 */ /* 0x000fca000000000d */
[----:B------:R-:W-:-:S13]  /*1a10*/  FSETP.GT.AND P0, PT, |R0|, 1.469367938527859385e-39, PT ;  /* 0x001000000000780b */ /* 0x000fda0003f04200 */
[----:B--2---:R-:W-:Y:S05]  /*1a20*/  @P0 BRA P1, `(.L_x_16) ;  /* 0x0000000000180947 */ /* 0x004fea0000800000 */
[----:B------:R-:W-:Y:S01]  /*1a30*/  IMAD.MOV.U32 R18, RZ, RZ, RZ ;  /* 0x000000ffff127224 */ /* 0x000fe200078e00ff */
[----:B------:R-:W-:Y:S01]  /*1a40*/  MOV R0, 0x1a70 ;  /* 0x00001a7000007802 */ /* 0x000fe20000000f00 */
[----:B------:R-:W-:-:S07]  /*1a50*/  IMAD.MOV.U32 R19, RZ, RZ, 0x408f4000 ;  /* 0x408f4000ff137424 */ /* 0x000fce00078e00ff */
[----:B0-----:R-:W-:Y:S05]  /*1a60*/  CALL.REL.NOINC `($__internal_0_$__cuda_sm20_div_rn_f64_full) ;  /* 0x0000001000ac7944 */ /* 0x001fea0003c00000 */
[----:B------:R-:W-:Y:S01]  /*1a70*/  MOV R12, R18 ;  /* 0x00000012000c7202 */ /* 0x000fe20000000f00 */
[----:B------:R-:W-:-:S07]  /*1a80*/  IMAD.MOV.U32 R13, RZ, RZ, R19 ;  /* 0x000000ffff0d7224 */ /* 0x000fce00078e0013 */
.L_x_16:
[----:B------:R-:W1:Y:S01]  /*1a90*/  F2F.F32.F64 R13, R12 ;  /* 0x0000000c000d7310 */ /* 0x000e620000301000 */
[----:B------:R-:W-:Y:S01]  /*1aa0*/  BSSY.RECONVERGENT B0, `(.L_x_17) ;  /* 0x0000054000007945 */ /* 0x000fe20003800200 */
[----:B------:R-:W-:Y:S01]  /*1ab0*/  IMAD.MOV.U32 R0, RZ, RZ, RZ ;  /* 0x000000ffff007224 */ /* 0x000fe200078e00ff */
[-C--:B-1----:R-:W-:Y:S01]  /*1ac0*/  FSETP.GTU.AND P0, PT, R31, R13.reuse, PT ;  /* 0x0000000d1f00720b */ /* 0x082fe20003f0c000 */
[----:B------:R-:W-:-:S03]  /*1ad0*/  FMUL R34, R13, R13 ;  /* 0x0000000d0d227220 */ /* 0x000fc60000400000 */
[----:B------:R-:W-:-:S13]  /*1ae0*/  FSETP.GE.OR P0, PT, R30, R13, !P0 ;  /* 0x0000000d1e00720b */ /* 0x000fda0004706400 */
[----:B------:R-:W-:Y:S05]  /*1af0*/  @P0 BRA `(.L_x_18) ;  /* 0x0000000400380947 */ /* 0x000fea0003800000 */
[----:B------:R-:W-:-:S04]  /*1b00*/  FSETP.GT.AND P0, PT, R31, R13, PT ;  /* 0x0000000d1f00720b */ /* 0x000fc80003f04000 */
[----:B------:R-:W-:-:S13]  /*1b10*/  FSETP.GEU.OR P0, PT, |R30|, R13, !P0 ;  /* 0x0000000d1e00720b */ /* 0x000fda000470e600 */
[----:B------:R-:W-:Y:S05]  /*1b20*/  @P0 BRA `(.L_x_19) ;  /* 0x0000000400280947 */ /* 0x000fea0003800000 */
[----:B------:R-:W-:Y:S01]  /*1b30*/  FMUL R19, R6, R13 ;  /* 0x0000000d06137220 */ /* 0x000fe20000400000 */
[----:B------:R-:W-:Y:S01]  /*1b40*/  FADD R15, R5, R34 ;  /* 0x00000022050f7221 */ /* 0x000fe20000000000 */
[----:B------:R-:W-:Y:S02]  /*1b50*/  BSSY.RECONVERGENT B1, `(.L_x_20) ;  /* 0x000000e000017945 */ /* 0x000fe40003800200 */
[----:B------:R-:W1:Y:S01]  /*1b60*/  MUFU.RCP R12, R19 ;  /* 0x00000013000c7308 */ /* 0x000e620000001000 */
[----:B0-----:R-:W-:-:S07]  /*1b70*/  FFMA R0, -R4, R4, R15 ;  /* 0x0000000404007223 */ /* 0x001fce000000010f */
[----:B------:R-:W0:Y:S01]  /*1b80*/  FCHK P0, R0, R19 ;  /* 0x0000001300007302 */ /* 0x000e220000000000 */
[----:B-1----:R-:W-:-:S04]  /*1b90*/  FFMA R17, -R19, R12, 1 ;  /* 0x3f80000013117423 */ /* 0x002fc8000000010c */
[----:B------:R-:W-:-:S04]  /*1ba0*/  FFMA R17, R12, R17, R12 ;  /* 0x000000110c117223 */ /* 0x000fc8000000000c */
[----:B------:R-:W-:-:S04]  /*1bb0*/  FFMA R12, R0, R17, RZ ;  /* 0x00000011000c7223 */ /* 0x000fc800000000ff */
[----:B------:R-:W-:-:S04]  /*1bc0*/  FFMA R15, -R19, R12, R0 ;  /* 0x0000000c130f7223 */ /* 0x000fc80000000100 */
[----:B------:R-:W-:Y:S01]  /*1bd0*/  FFMA R12, R17, R15, R12 ;  /* 0x0000000f110c7223 */ /* 0x000fe2000000000c */
[----:B0-----:R-:W-:Y:S06]  /*1be0*/  @!P0 BRA `(.L_x_21) ;  /* 0x0000000000108947 */ /* 0x001fec0003800000 */
[----:B------:R-:W-:Y:S01]  /*1bf0*/  IMAD.MOV.U32 R17, RZ, RZ, R19 ;  /* 0x000000ffff117224 */ /* 0x000fe200078e0013 */
[----:B------:R-:W-:-:S07]  /*1c00*/  MOV R12, 0x1c20 ;  /* 0x00001c20000c7802 */ /* 0x000fce0000000f00 */
[----:B------:R-:W-:Y:S05]  /*1c10*/  CALL.REL.NOINC `($__internal_2_$__cuda_sm3x_div_rn_noftz_f32_slowpath) ;  /* 0x0000001800107944 */ /* 0x000fea0003c00000 */
[----:B------:R-:W-:-:S07]  /*1c20*/  MOV R12, R0 ;  /* 0x00000000000c7202 */ /* 0x000fce0000000f00 */
.L_x_21:
[----:B------:R-:W-:Y:S05]  /*1c30*/  BSYNC.RECONVERGENT B1 ;  /* 0x0000000000017941 */ /* 0x000fea0003800200 */
.L_x_20:
[----:B------:R-:W-:Y:S01]  /*1c40*/  FMNMX.NAN R0, R12, 1, PT ;  /* 0x3f8000000c007809 */ /* 0x000fe20003820000 */
[----:B------:R-:W-:Y:S01]  /*1c50*/  IMAD.MOV.U32 R15, RZ, RZ, 0x3f000000 ;  /* 0x3f000000ff0f7424 */ /* 0x000fe200078e00ff */
[----:B------:R-:W-:Y:S01]  /*1c60*/  MUFU.RCP64H R19, 3.1415920257568359375 ;  /* 0x400921fb00137908 */ /* 0x000fe20000001800 */
[----:B------:R-:W-:Y:S01]  /*1c70*/  IMAD.MOV.U32 R17, RZ, RZ, 0x3d10ecef ;  /* 0x3d10ecefff117424 */ /* 0x000fe200078e00ff */
[----:B------:R-:W-:Y:S01]  /*1c80*/  FMNMX.NAN R0, R0, -1, !PT ;  /* 0xbf80000000007809 */ /* 0x000fe20007820000 */
[----:B------:R-:W-:Y:S01]  /*1c90*/  IMAD.MOV.U32 R18, RZ, RZ, 0x1 ;  /* 0x00000001ff127424 */ /* 0x000fe200078e00ff */
[----:B------:R-:W-:Y:S02]  /*1ca0*/  BSSY.RECONVERGENT B1, `(.L_x_22) ;  /* 0x0000030000017945 */ /* 0x000fe40003800200 */
[C---:B------:R-:W-:Y:S01]  /*1cb0*/  FSETP.NEU.AND P1, PT, |R0|.reuse, 1, PT ;  /* 0x3f8000000000780b */ /* 0x040fe20003f2d200 */
[C---:B------:R-:W-:Y:S01]  /*1cc0*/  FFMA R12, |R0|.reuse, -R15, 0.5 ;  /* 0x3f000000000c7423 */ /* 0x040fe20000000a0f */
[----:B------:R-:W-:-:S03]  /*1cd0*/  FSETP.GT.AND P0, PT, |R0|, 0.56000000238418579102, PT ;  /* 0x3f0f5c290000780b */ /* 0x000fc60003f04200 */
[----:B------:R-:W0:Y:S02]  /*1ce0*/  MUFU.RSQ R15, R12 ;  /* 0x0000000c000f7308 */ /* 0x000e240000001400 */
[----:B0-----:R-:W-:Y:S01]  /*1cf0*/  FMUL R16, R12, R15 ;  /* 0x0000000f0c107220 */ /* 0x001fe20000400000 */
[----:B------:R-:W-:-:S04]  /*1d00*/  FMUL R15, R15, -0.5 ;  /* 0xbf0000000f0f7820 */ /* 0x000fc80000400000 */
[----:B------:R-:W-:-:S04]  /*1d10*/  FFMA R15, R16, R15, 0.5 ;  /* 0x3f000000100f7423 */ /* 0x000fc8000000000f */
[----:B------:R-:W-:Y:S01]  /*1d20*/  FFMA R15, R16, R15, R16 ;  /* 0x0000000f100f7223 */ /* 0x000fe20000000010 */
[----:B------:R-:W-:-:S04]  /*1d30*/  IMAD.MOV.U32 R16, RZ, RZ, 0x54442eea ;  /* 0x54442eeaff107424 */ /* 0x000fc800078e00ff */
[----:B------:R-:W-:Y:S02]  /*1d40*/  FSEL R15, R15, RZ, P1 ;  /* 0x000000ff0f0f7208 */ /* 0x000fe40000800000 */
[----:B------:R-:W-:Y:S02]  /*1d50*/  FSETP.GT.AND P1, PT, R0, 0.56000000238418579102, PT ;  /* 0x3f0f5c290000780b */ /* 0x000fe40003f24000 */
[----:B------:R-:W-:-:S04]  /*1d60*/  FSEL R15, R15, |R0|, P0 ;  /* 0x400000000f0f7208 */ /* 0x000fc80000000000 */
[----:B------:R-:W-:-:S05]  /*1d70*/  LOP3.LUT R15, R15, 0x80000000, R0, 0xb8, !PT ;  /* 0x800000000f0f7812 */ /* 0x000fca00078eb800 */
[----:B------:R-:W-:-:S04]  /*1d80*/  FMUL R12, R15, R15 ;  /* 0x0000000f0f0c7220 */ /* 0x000fc80000400000 */
[----:B------:R-:W-:-:S04]  /*1d90*/  FFMA R17, R12, R17, 0.016980519518256187439 ;  /* 0x3c8b1abb0c117423 */ /* 0x000fc80000000011 */
[----:B------:R-:W-:-:S04]  /*1da0*/  FFMA R17, R12, R17, 0.030762933194637298584 ;  /* 0x3cfc028c0c117423 */ /* 0x000fc80000000011 */
[----:B------:R-:W-:Y:S01]  /*1db0*/  FFMA R21, R12, R17, 0.044709417968988418579 ;  /* 0x3d3721390c157423 */ /* 0x000fe20000000011 */
[----:B------:R-:W-:-:S03]  /*1dc0*/  HFMA2 R17, -RZ, RZ, 2.017578125, 0.01168060302734375 ;  /* 0x400921fbff117431 */ /* 0x000fc600000001ff */
[----:B------:R-:W-:-:S04]  /*1dd0*/  FFMA R21, R12, R21, 0.074989043176174163818 ;  /* 0x3d9993db0c157423 */ /* 0x000fc80000000015 */
[----:B------:R-:W-:Y:S01]  /*1de0*/  FFMA R23, R12, R21, 0.16666707396507263184 ;  /* 0x3e2aaac60c177423 */ /* 0x000fe20000000015 */
[----:B------:R-:W-:-:S03]  /*1df0*/  DFMA R20, R18, -R16, 1 ;  /* 0x3ff000001214742b */ /* 0x000fc60000000810 */
[----:B------:R-:W-:-:S04]  /*1e00*/  FMUL R12, R12, R23 ;  /* 0x000000170c0c7220 */ /* 0x000fc80000400000 */
[----:B------:R-:W-:Y:S01]  /*1e10*/  FFMA R12, R15, R12, R15 ;  /* 0x0000000c0f0c7223 */ /* 0x000fe2000000000f */
[----:B------:R-:W-:Y:S01]  /*1e20*/  DFMA R20, R20, R20, R20 ;  /* 0x000000141414722b */ /* 0x000fe20000000014 */
[----:B------:R-:W-:-:S03]  /*1e30*/  IMAD.MOV.U32 R15, RZ, RZ, 0x3fd774eb ;  /* 0x3fd774ebff0f7424 */ /* 0x000fc600078e00ff */
[----:B------:R-:W-:-:S04]  /*1e40*/  FSEL R0, R12, -R12, P0 ;  /* 0x8000000c0c007208 */ /* 0x000fc80000000000 */
[----:B------:R-:W-:Y:S01]  /*1e50*/  DFMA R20, R18, R20, R18 ;  /* 0x000000141214722b */ /* 0x000fe20000000012 */
[----:B------:R-:W-:-:S04]  /*1e60*/  @!P1 FFMA R12, R15, 0.93318945169448852539, R0 ;  /* 0x3f6ee5810f0c9823 */ /* 0x000fc80000000000 */
[----:B------:R-:W-:-:S03]  /*1e70*/  @P0 FADD R12, R12, R12 ;  /* 0x0000000c0c0c0221 */ /* 0x000fc60000000000 */
[C---:B------:R-:W-:Y:S01]  /*1e80*/  DFMA R22, R20.reuse, -R16, 1 ;  /* 0x3ff000001416742b */ /* 0x040fe20000000810 */
[----:B------:R-:W0:Y:S07]  /*1e90*/  F2F.F64.F32 R18, R12 ;  /* 0x0000000c00127310 */ /* 0x000e2e0000201800 */
[----:B------:R-:W-:-:S08]  /*1ea0*/  DFMA R20, R20, R22, R20 ;  /* 0x000000161414722b */ /* 0x000fd00000000014 */
[----:B0-----:R-:W-:Y:S01]  /*1eb0*/  DMUL R22, R18, R20 ;  /* 0x0000001412167228 */ /* 0x001fe20000000000 */
[----:B------:R-:W-:-:S07]  /*1ec0*/  FSETP.GEU.AND P1, PT, |R19|, 6.5827683646048100446e-37, PT ;  /* 0x036000001300780b */ /* 0x000fce0003f2e200 */
[----:B------:R-:W-:-:S08]  /*1ed0*/  DFMA R16, R22, -R16, R18 ;  /* 0x800000101610722b */ /* 0x000fd00000000012 */
[----:B------:R-:W-:-:S10]  /*1ee0*/  DFMA R16, R20, R16, R22 ;  /* 0x000000101410722b */ /* 0x000fd40000000016 */
[----:B------:R-:W-:-:S05]  /*1ef0*/  FFMA R0, RZ, 2.1426990032196044922, R17 ;  /* 0x400921fbff007823 */ /* 0x000fca0000000011 */
[----:B------:R-:W-:-:S13]  /*1f00*/  FSETP.GT.AND P0, PT, |R0|, 1.469367938527859385e-39, PT ;  /* 0x001000000000780b */ /* 0x000fda0003f04200 */
[----:B------:R-:W-:Y:S05]  /*1f10*/  @P0 BRA P1, `(.L_x_23) ;  /* 0x0000000000200947 */ /* 0x000fea0000800000 */
[----:B------:R-:W-:Y:S01]  /*1f20*/  IMAD.MOV.U32 R20, RZ, RZ, R18 ;  /* 0x000000ffff147224 */ /* 0x000fe200078e0012 */
[----:B------:R-:W-:Y:S01]  /*1f30*/  MOV R21, R19 ;  /* 0x0000001300157202 */ /* 0x000fe20000000f00 */
[----:B------:R-:W-:Y:S01]  /*1f40*/  IMAD.MOV.U32 R18, RZ, RZ, 0x54442eea ;  /* 0x54442eeaff127424 */ /* 0x000fe200078e00ff */
[----:B------:R-:W-:Y:S01]  /*1f50*/  MOV R0, 0x1f80 ;  /* 0x00001f8000007802 */ /* 0x000fe20000000f00 */
[----:B------:R-:W-:-:S07]  /*1f60*/  IMAD.MOV.U32 R19, RZ, RZ, 0x400921fb ;  /* 0x400921fbff137424 */ /* 0x000fce00078e00ff */
[----:B------:R-:W-:Y:S05]  /*1f70*/  CALL.REL.NOINC `($__internal_0_$__cuda_sm20_div_rn_f64_full) ;  /* 0x0000000c00687944 */ /* 0x000fea0003c00000 */
[----:B------:R-:W-:Y:S01]  /*1f80*/  IMAD.MOV.U32 R16, RZ, RZ, R18 ;  /* 0x000000ffff107224 */ /* 0x000fe200078e0012 */
[----:B------:R-:W-:-:S07]  /*1f90*/  MOV R17, R19 ;  /* 0x0000001300117202 */ /* 0x000fce0000000f00 */
.L_x_23:
[----:B------:R-:W-:Y:S05]  /*1fa0*/  BSYNC.RECONVERGENT B1 ;  /* 0x0000000000017941 */ /* 0x000fea0003800200 */
.L_x_22:
[----:B------:R1:W2:Y:S01]  /*1fb0*/  F2F.F32.F64 R0, R16 ;  /* 0x0000001000007310 */ /* 0x0002a20000301000 */
[----:B------:R-:W-:Y:S05]  /*1fc0*/  BRA `(.L_x_18) ;  /* 0x0000000000047947 */ /* 0x000fea0003800000 */
.L_x_19:
[----:B------:R-:W-:-:S07]  /*1fd0*/  FSET.BF.GE.AND R0, R32, R13, PT ;  /* 0x0000000d2000720a */ /* 0x000fce0003806000 */
.L_x_18:
[----:B------:R-:W-:Y:S05]  /*1fe0*/  BSYNC.RECONVERGENT B0 ;  /* 0x0000000000007941 */ /* 0x000fea0003800200 */
.L_x_17:
[----:B------:R-:W3:Y:S01]  /*1ff0*/  MUFU.RCP64H R19, 1000 ;  /* 0x408f400000137908 */ /* 0x000ee20000001800 */
[----:B------:R-:W-:Y:S02]  /*2000*/  IMAD.MOV.U32 R20, RZ, RZ, 0x0 ;  /* 0x00000000ff147424 */ /* 0x000fe400078e00ff */
[----:B--2---:R-:W-:Y:S01]  /*2010*/  FADD R0, R0, R0 ;  /* 0x0000000000007221 */ /* 0x004fe20000000000 */
[----:B------:R-:W-:Y:S01]  /*2020*/  IMAD.MOV.U32 R21, RZ, RZ, 0x408f4000 ;  /* 0x408f4000ff157424 */ /* 0x000fe200078e00ff */
[----:B------:R-:W-:Y:S01]  /*2030*/  UMOV UR8, 0x54442eea ;  /* 0x54442eea00087882 */ /* 0x000fe20000000000 */
[----:B------:R-:W-:Y:S01]  /*2040*/  IMAD.MOV.U32 R18, RZ, RZ, 0x1 ;  /* 0x00000001ff127424 */ /* 0x000fe200078e00ff */
[----:B------:R-:W-:Y:S01]  /*2050*/  UMOV UR9, 0x400921fb ;  /* 0x400921fb00097882 */ /* 0x000fe20000000000 */
[----:B-1----:R-:W1:Y:S08]  /*2060*/  I2F.F64.U32 R16, UR4 ;  /* 0x0000000400107d12 */ /* 0x002e700008201800 */
[----:B------:R-:W-:Y:S01]  /*2070*/  F2F.F64.F32 R12, R13 ;  /* 0x0000000d000c7310 */ /* 0x000fe20000201800 */
[----:B---3--:R-:W-:-:S02]  /*2080*/  DFMA R22, R18, -R20, 1 ;  /* 0x3ff000001216742b */ /* 0x008fc40000000814 */
[----:B-1----:R-:W-:-:S05]  /*2090*/  DADD R16, R16, 0.5 ;  /* 0x3fe0000010107429 */ /* 0x002fca0000000000 */
[----:B------:R-:W-:Y:S01]  /*20a0*/  F2F.F64.F32 R14, R14 ;  /* 0x0000000e000e7310 */ /* 0x000fe20000201800 */
[----:B------:R-:W-:-:S08]  /*20b0*/  DFMA R22, R22, R22, R22 ;  /* 0x000000161616722b */ /* 0x000fd00000000016 */
[----:B------:R-:W-:Y:S01]  /*20c0*/  DFMA R18, R18, R22, R18 ;  /* 0x000000161212722b */ /* 0x000fe20000000012 */
[----:B------:R-:W-:Y:S01]  /*20d0*/  FSETP.GEU.AND P1, PT, |R17|, 6.5827683646048100446e-37, PT ;  /* 0x036000001100780b */ /* 0x000fe20003f2e200 */
[----:B------:R-:W1:Y:S06]  /*20e0*/  F2F.F64.F32 R22, R0 ;  /* 0x0000000000167310 */ /* 0x000e6c0000201800 */
[----:B------:R-:W-:-:S08]  /*20f0*/  DFMA R20, R18, -R20, 1 ;  /* 0x3ff000001214742b */ /* 0x000fd00000000814 */
[----:B------:R-:W-:Y:S02]  /*2100*/  DFMA R18, R18, R20, R18 ;  /* 0x000000141212722b */ /* 0x000fe40000000012 */
[----:B-1----:R-:W-:-:S06]  /*2110*/  DMUL R22, R22, UR8 ;  /* 0x0000000816167c28 */ /* 0x002fcc0008000000 */
[----:B------:R-:W-:Y:S02]  /*2120*/  DMUL R20, R18, R16 ;  /* 0x0000001012147228 */ /* 0x000fe40000000000 */
[----:B------:R-:W-:-:S06]  /*2130*/  DMUL R22, R12, R22 ;  /* 0x000000160c167228 */ /* 0x000fcc0000000000 */
[----:B------:R-:W-:Y:S02]  /*2140*/  DFMA R24, R20, -1000, R16 ;  /* 0xc08f40001418782b */ /* 0x000fe40000000010 */
[----:B------:R-:W-:-:S06]  /*2150*/  DFMA R22, R10, R22, R14 ;  /* 0x000000160a16722b */ /* 0x000fcc000000000e */
[----:B------:R-:W-:Y:S01]  /*2160*/  DFMA R18, R18, R24, R20 ;  /* 0x000000181212722b */ /* 0x000fe20000000014 */
[----:B------:R1:W2:Y:S09]  /*2170*/  F2F.F32.F64 R33, R22 ;  /* 0x0000001600217310 */ /* 0x0002b20000301000 */
[----:B------:R-:W-:-:S05]  /*2180*/  FFMA R0, RZ, 4.4765625, R19 ;  /* 0x408f4000ff007823 */ /* 0x000fca0000000013 */
[----:B------:R-:W-:-:S13]  /*2190*/  FSETP.GT.AND P0, PT, |R0|, 1.469367938527859385e-39, PT ;  /* 0x001000000000780b */ /* 0x000fda0003f04200 */
[----:B-12---:R-:W-:Y:S05]  /*21a0*/  @P0 BRA P1, `(.L_x_24) ;  /* 0x0000000000180947 */ /* 0x006fea0000800000 */
[----:B------:R-:W-:Y:S01]  /*21b0*/  MOV R20, R16 ;  /* 0x0000001000147202 */ /* 0x000fe20000000f00 */
[----:B------:R-:W-:Y:S01]  /*21c0*/  IMAD.MOV.U32 R21, RZ, RZ, R17 ;  /* 0x000000ffff157224 */ /* 0x000fe200078e0011 */
[----:B------:R-:W-:Y:S01]  /*21d0*/  MOV R0, 0x2210 ;  /* 0x0000221000007802 */ /* 0x000fe20000000f00 */
[----:B------:R-:W-:Y:S02]  /*21e0*/  IMAD.MOV.U32 R18, RZ, RZ, RZ ;  /* 0x000000ffff127224 */ /* 0x000fe400078e00ff */
[----:B------:R-:W-:-:S07]  /*21f0*/  IMAD.MOV.U32 R19, RZ, RZ, 0x408f4000 ;  /* 0x408f4000ff137424 */ /* 0x000fce00078e00ff */
[----:B0-----:R-:W-:Y:S05]  /*2200*/  CALL.REL.NOINC `($__internal_0_$__cuda_sm20_div_rn_f64_full) ;  /* 0x0000000800c47944 */ /* 0x001fea0003c00000 */
.L_x_24:
[----:B------:R-:W1:Y:S01]  /*2210*/  F2F.F32.F64 R21, R18 ;  /* 0x0000001200157310 */ /* 0x000e620000301000 */
[----:B------:R-:W-:Y:S01]  /*2220*/  BSSY.RECONVERGENT B0, `(.L_x_25) ;  /* 0x000000f000007945 */ /* 0x000fe20003800200 */
[----:B-1----:R-:W-:-:S04]  /*2230*/  FMUL R20, R21, R21 ;  /* 0x0000001515147220 */ /* 0x002fc80000400000 */
[----:B------:R-:W-:-:S04]  /*2240*/  FADD R15, -R20, 1 ;  /* 0x3f800000140f7421 */ /* 0x000fc80000000100 */
[----:B------:R1:W2:Y:S01]  /*2250*/  MUFU.RSQ R14, R15 ;  /* 0x0000000f000e7308 */ /* 0x0002a20000001400 */
[----:B------:R-:W-:-:S04]  /*2260*/  IADD3 R0, PT, PT, R15, -0xd000000, RZ ;  /* 0xf30000000f007810 */ /* 0x000fc80007ffe0ff */
[----:B------:R-:W-:-:S13]  /*2270*/  ISETP.GT.U32.AND P0, PT, R0, 0x727fffff, PT ;  /* 0x727fffff0000780c */ /* 0x000fda0003f04070 */
[----:B-12---:R-:W-:Y:S05]  /*2280*/  @!P0 BRA `(.L_x_26) ;  /* 0x0000000000108947 */ /* 0x006fea0003800000 */
[----:B------:R-:W-:Y:S01]  /*2290*/  IMAD.MOV.U32 R0, RZ, RZ, R15 ;  /* 0x000000ffff007224 */ /* 0x000fe200078e000f */
[----:B------:R-:W-:-:S07]  /*22a0*/  MOV R24, 0x22c0 ;  /* 0x000022c000187802 */ /* 0x000fce0000000f00 */
[----:B0-----:R-:W-:Y:S05]  /*22b0*/  CALL.REL.NOINC `($__internal_1_$__cuda_sm20_sqrt_rn_f32_slowpath) ;  /* 0x00000010000c7944 */ /* 0x001fea0003c00000 */
[----:B------:R-:W-:Y:S05]  /*22c0*/  BRA `(.L_x_27) ;  /* 0x0000000000107947 */ /* 0x000fea0003800000 */
.L_x_26:
[----:B------:R-:W-:Y:S01]  /*22d0*/  FMUL.FTZ R0, R15, R14 ;  /* 0x0000000e0f007220 */ /* 0x000fe20000410000 */
[----:B------:R-:W-:-:S03]  /*22e0*/  FMUL.FTZ R14, R14, 0.5 ;  /* 0x3f0000000e0e7820 */ /* 0x000fc60000410000 */
[----:B------:R-:W-:-:S04]  /*22f0*/  FFMA R15, -R0, R0, R15 ;  /* 0x00000000000f7223 */ /* 0x000fc8000000010f */
[----:B------:R-:W-:-:S07]  /*2300*/  FFMA R0, R15, R14, R0 ;  /* 0x0000000e0f007223 */ /* 0x000fce0000000000 */
.L_x_27:
[----:B------:R-:W-:Y:S05]  /*2310*/  BSYNC.RECONVERGENT B0 ;  /* 0x0000000000007941 */ /* 0x000fea0003800200 */
.L_x_25:
[----:B------:R-:W-:Y:S01]  /*2320*/  FADD R0, -R0, 1 ;  /* 0x3f80000000007421 */ /* 0x000fe20000000100 */
[----:B------:R-:W-:Y:S01]  /*2330*/  IMAD.MOV.U32 R18, RZ, RZ, 0x33333333 ;  /* 0x33333333ff127424 */ /* 0x000fe200078e00ff */
[----:B------:R-:W-:Y:S01]  /*2340*/  UMOV UR8, 0x54442eea ;  /* 0x54442eea00087882 */ /* 0x000fe20000000000 */
[----:B------:R-:W-:Y:S01]  /*2350*/  IMAD.MOV.U32 R19, RZ, RZ, 0x3fe33333 ;  /* 0x3fe33333ff137424 */ /* 0x000fe200078e00ff */
[----:B------:R1:W2:Y:S01]  /*2360*/  F2F.F64.F32 R14, R0 ;  /* 0x00000000000e7310 */ /* 0x0002a20000201800 */
[----:B------:R-:W-:Y:S01]  /*2370*/  UMOV UR9, 0x400921fb ;  /* 0x400921fb00097882 */ /* 0x000fe20000000000 */
[----:B------:R-:W-:Y:S01]  /*2380*/  FADD R25, -R34, 1 ;  /* 0x3f80000022197421 */ /* 0x000fe20000000100 */
[----:B------:R-:W-:Y:S04]  /*2390*/  BSSY.RECONVERGENT B0, `(.L_x_28) ;  /* 0x0000016000007945 */ /* 0x000fe80003800200 */
[----:B-1----:R-:W-:Y:S01]  /*23a0*/  IADD3 R0, PT, PT, R25, -0xd000000, RZ ;  /* 0xf300000019007810 */ /* 0x002fe20007ffe0ff */
[----:B------:R1:W3:Y:S03]  /*23b0*/  MUFU.RSQ R24, R25 ;  /* 0x0000001900187308 */ /* 0x0002e60000001400 */
[----:B------:R-:W-:Y:S01]  /*23c0*/  ISETP.GT.U32.AND P0, PT, R0, 0x727fffff, PT ;  /* 0x727fffff0000780c */ /* 0x000fe20003f04070 */
[----:B--2---:R-:W-:-:S04]  /*23d0*/  DFMA R18, R14, -R18, 1 ;  /* 0x3ff000000e12742b */ /* 0x004fc80000000812 */
[----:B------:R-:W-:Y:S08]  /*23e0*/  F2F.F64.F32 R14, R21 ;  /* 0x00000015000e7310 */ /* 0x000ff00000201800 */
[----:B------:R-:W2:Y:S02]  /*23f0*/  F2F.F32.F64 R18, R18 ;  /* 0x0000001200127310 */ /* 0x000ea40000301000 */
[----:B--2---:R-:W-:-:S06]  /*2400*/  FADD R23, R18, R18 ;  /* 0x0000001212177221 */ /* 0x004fcc0000000000 */
[----:B------:R-:W2:Y:S02]  /*2410*/  F2F.F64.F32 R16, R23 ;  /* 0x0000001700107310 */ /* 0x000ea40000201800 */
[----:B--2---:R-:W-:-:S08]  /*2420*/  DMUL R16, R16, UR8 ;  /* 0x0000000810107c28 */ /* 0x004fd00008000000 */
[----:B------:R-:W-:-:S08]  /*2430*/  DMUL R16, R16, R14 ;  /* 0x0000000e10107228 */ /* 0x000fd00000000000 */
[----:B------:R-:W-:-:S06]  /*2440*/  DMUL R16, R10, R16 ;  /* 0x000000100a107228 */ /* 0x000fcc0000000000 */
[----:B------:R1:W2:Y:S01]  /*2450*/  F2F.F32.F64 R22, R16 ;  /* 0x0000001000167310 */ /* 0x0002a20000301000 */
[----:B---3--:R-:W-:Y:S05]  /*2460*/  @!P0 BRA `(.L_x_29) ;  /* 0x0000000000108947 */ /* 0x008fea0003800000 */
[----:B------:R-:W-:Y:S01]  /*2470*/  IMAD.MOV.U32 R0, RZ, RZ, R25 ;  /* 0x000000ffff007224 */ /* 0x000fe200078e0019 */
[----:B------:R-:W-:-:S07]  /*2480*/  MOV R24, 0x24a0 ;  /* 0x000024a000187802 */ /* 0x000fce0000000f00 */
[----:B012---:R-:W-:Y:S05]  /*2490*/  CALL.REL.NOINC `($__internal_1_$__cuda_sm20_sqrt_rn_f32_slowpath) ;  /* 0x0000000c00947944 */ /* 0x007fea0003c00000 */
[----:B------:R-:W-:Y:S05]  /*24a0*/  BRA `(.L_x_30) ;  /* 0x0000000000107947 */ /* 0x000fea0003800000 */
.L_x_29:
[----:B------:R-:W-:Y:S01]  /*24b0*/  FMUL.FTZ R0, R25, R24 ;  /* 0x0000001819007220 */ /* 0x000fe20000410000 */
[----:B-1----:R-:W-:-:S03]  /*24c0*/  FMUL.FTZ R16, R24, 0.5 ;  /* 0x3f00000018107820 */ /* 0x002fc60000410000 */
[----:B------:R-:W-:-:S04]  /*24d0*/  FFMA R17, -R0, R0, R25 ;  /* 0x0000000000117223 */ /* 0x000fc80000000119 */
[----:B------:R-:W-:-:S07]  /*24e0*/  FFMA R0, R17, R16, R0 ;  /* 0x0000001011007223 */ /* 0x000fce0000000000 */
.L_x_30:
[----:B------:R-:W-:Y:S05]  /*24f0*/  BSYNC.RECONVERGENT B0 ;  /* 0x0000000000007941 */ /* 0x000fea0003800200 */
.L_x_28:
[----:B------:R-:W-:Y:S01]  /*2500*/  FADD R0, -R0, 1 ;  /* 0x3f80000000007421 */ /* 0x000fe20000000100 */
[----:B------:R-:W-:Y:S01]  /*2510*/  IMAD.MOV.U32 R18, RZ, RZ, 0x33333333 ;  /* 0x33333333ff127424 */ /* 0x000fe200078e00ff */
[----:B------:R-:W-:Y:S01]  /*2520*/  UMOV UR8, 0x54442eea ;  /* 0x54442eea00087882 */ /* 0x000fe20000000000 */
[----:B------:R-:W-:Y:S01]  /*2530*/  IMAD.MOV.U32 R19, RZ, RZ, 0x3fe33333 ;  /* 0x3fe33333ff137424 */ /* 0x000fe200078e00ff */
[----:B------:R-:W1:Y:S01]  /*2540*/  F2F.F64.F32 R16, R0 ;  /* 0x0000000000107310 */ /* 0x000e620000201800 */
[----:B------:R-:W-:Y:S01]  /*2550*/  UMOV UR9, 0x400921fb ;  /* 0x400921fb00097882 */ /* 0x000fe20000000000 */
[-C--:B------:R-:W-:Y:S01]  /*2560*/  FSETP.GTU.AND P0, PT, R31, R21.reuse, PT ;  /* 0x000000151f00720b */ /* 0x080fe20003f0c000 */
[----:B------:R-:W-:Y:S03]  /*2570*/  BSSY.RECONVERGENT B0, `(.L_x_31) ;  /* 0x0000059000007945 */ /* 0x000fe60003800200 */
[----:B------:R-:W-:Y:S01]  /*2580*/  FSETP.GE.OR P0, PT, R30, R21, !P0 ;  /* 0x000000151e00720b */ /* 0x000fe20004706400 */
[----:B-1----:R-:W-:-:S10]  /*2590*/  DFMA R16, R16, -R18, 1 ;  /* 0x3ff000001010742b */ /* 0x002fd40000000812 */
[----:B------:R-:W1:Y:S02]  /*25a0*/  F2F.F32.F64 R16, R16 ;  /* 0x0000001000107310 */ /* 0x000e640000301000 */
[----:B-1----:R-:W-:-:S06]  /*25b0*/  FADD R23, R16, R16 ;  /* 0x0000001010177221 */ /* 0x002fcc0000000000 */
[----:B------:R-:W1:Y:S02]  /*25c0*/  F2F.F64.F32 R18, R23 ;  /* 0x0000001700127310 */ /* 0x000e640000201800 */
[----:B-1----:R-:W-:-:S08]  /*25d0*/  DMUL R18, R18, UR8 ;  /* 0x0000000812127c28 */ /* 0x002fd00008000000 */
[----:B------:R-:W-:Y:S01]  /*25e0*/  DMUL R18, R12, R18 ;  /* 0x000000120c127228 */ /* 0x000fe20000000000 */
[----:B------:R-:W-:-:S07]  /*25f0*/  MOV R12, RZ ;  /* 0x000000ff000c7202 */ /* 0x000fce0000000f00 */
[----:B------:R-:W-:-:S10]  /*2600*/  DMUL R18, R10, R18 ;  /* 0x000000120a127228 */ /* 0x000fd40000000000 */
[----:B------:R-:W1:Y:S02]  /*2610*/  F2F.F32.F64 R18, R18 ;  /* 0x0000001200127310 */ /* 0x000e640000301000 */
[----:B-1----:R-:W-:-:S04]  /*2620*/  FADD R7, R18, R7 ;  /* 0x0000000712077221 */ /* 0x002fc80000000000 */
[----:B--2---:R-:W-:Y:S01]  /*2630*/  FADD R7, R22, R7 ;  /* 0x0000000716077221 */ /* 0x004fe20000000000 */
[----:B------:R-:W-:Y:S06]  /*2640*/  @P0 BRA `(.L_x_32) ;  /* 0x00000004002c0947 */ /* 0x000fec0003800000 */
[----:B------:R-:W-:-:S04]  /*2650*/  FSETP.GT.AND P0, PT, R31, R21, PT ;  /* 0x000000151f00720b */ /* 0x000fc80003f04000 */
[----:B------:R-:W-:-:S13]  /*2660*/  FSETP.LT.AND P0, PT, |R30|, R21, P0 ;  /* 0x000000151e00720b */ /* 0x000fda0000701200 */
[----:B------:R-:W-:Y:S01]  /*2670*/  @!P0 FSET.BF.GE.AND R12, R32, R21, PT ;  /* 0x00000015200c820a */ /* 0x000fe20003806000 */
[----:B------:R-:W-:Y:S06]  /*2680*/  @!P0 BRA `(.L_x_32) ;  /* 0x00000004001c8947 */ /* 0x000fec0003800000 */
        /* <DEDUP_REMOVED lines=15> */
[----:B------:R-:W-:-:S07]  /*2780*/  IMAD.MOV.U32 R12, RZ, RZ, R0 ;  /* 0x000000ffff0c7224 */ /* 0x000fce00078e0000 */
.L_x_34:
[----:B------:R-:W-:Y:S05]  /*2790*/  BSYNC.RECONVERGENT B1 ;  /* 0x0000000000017941 */ /* 0x000fea0003800200 */
.L_x_33:
[----:B------:R-:W-:Y:S01]  /*27a0*/  FMNMX.NAN R0, R12, 1, PT ;  /* 0x3f8000000c007809 */ /* 0x000fe20003820000 */
[----:B------:R-:W-:Y:S01]  /*27b0*/  IMAD.MOV.U32 R13, RZ, RZ, 0x3f000000 ;  /* 0x3f000000ff0d7424 */ /* 0x000fe200078e00ff */
[----:B------:R-:W-:Y:S01]  /*27c0*/  MUFU.RCP64H R17, 3.1415920257568359375 ;  /* 0x400921fb00117908 */ /* 0x000fe20000001800 */
[----:B------:R-:W-:Y:S01]  /*27d0*/  BSSY.RECONVERGENT B1, `(.L_x_35) ;  /* 0x0000031000017945 */ /* 0x000fe20003800200 */
[----:B------:R-:W-:-:S04]  /*27e0*/  FMNMX.NAN R0, R0, -1, !PT ;  /* 0xbf80000000007809 */ /* 0x000fc80007820000 */
        /* <DEDUP_REMOVED lines=8> */
[----:B------:R-:W-:-:S04]  /*2870*/  HFMA2 R16, -RZ, RZ, 1.265625, -5052 ;  /* 0x3d10ecefff107431 */ /* 0x000fc800000001ff */
[----:B------:R-:W-:Y:S02]  /*2880*/  FSEL R13, R13, RZ, P1 ;  /* 0x000000ff0d0d7208 */ /* 0x000fe40000800000 */
[----:B------:R-:W-:Y:S02]  /*2890*/  FSETP.GT.AND P1, PT, R0, 0.56000000238418579102, PT ;  /* 0x3f0f5c290000780b */ /* 0x000fe40003f24000 */
[----:B------:R-:W-:-:S04]  /*28a0*/  FSEL R13, R13, |R0|, P0 ;  /* 0x400000000d0d7208 */ /* 0x000fc80000000000 */
[----:B------:R-:W-:Y:S01]  /*28b0*/  LOP3.LUT R20, R13, 0x80000000, R0, 0xb8, !PT ;  /* 0x800000000d147812 */ /* 0x000fe200078eb800 */
[----:B------:R-:W-:-:S04]  /*28c0*/  IMAD.MOV.U32 R13, RZ, RZ, 0x400921fb ;  /* 0x400921fbff0d7424 */ /* 0x000fc800078e00ff */
[----:B------:R-:W-:-:S04]  /*28d0*/  FMUL R21, R20, R20 ;  /* 0x0000001414157220 */ /* 0x000fc80000400000 */
[----:B------:R-:W-:-:S04]  /*28e0*/  FFMA R12, R21, R16, 0.016980519518256187439 ;  /* 0x3c8b1abb150c7423 */ /* 0x000fc80000000010 */
[----:B------:R-:W-:-:S04]  /*28f0*/  FFMA R12, R21, R12, 0.030762933194637298584 ;  /* 0x3cfc028c150c7423 */ /* 0x000fc8000000000c */
[----:B------:R-:W-:Y:S01]  /*2900*/  FFMA R16, R21, R12, 0.044709417968988418579 ;  /* 0x3d37213915107423 */ /* 0x000fe2000000000c */
[----:B------:R-:W-:-:S03]  /*2910*/  IMAD.MOV.U32 R12, RZ, RZ, 0x54442eea ;  /* 0x54442eeaff0c7424 */ /* 0x000fc600078e00ff */
[----:B------:R-:W-:Y:S01]  /*2920*/  FFMA R18, R21, R16, 0.074989043176174163818 ;  /* 0x3d9993db15127423 */ /* 0x000fe20000000010 */
[----:B------:R-:W-:-:S03]  /*2930*/  IMAD.MOV.U32 R16, RZ, RZ, 0x1 ;  /* 0x00000001ff107424 */ /* 0x000fc600078e00ff */
[----:B------:R-:W-:-:S03]  /*2940*/  FFMA R22, R21, R18, 0.16666707396507263184 ;  /* 0x3e2aaac615167423 */ /* 0x000fc60000000012 */
[----:B------:R-:W-:Y:S01]  /*2950*/  DFMA R18, R16, -R12, 1 ;  /* 0x3ff000001012742b */ /* 0x000fe2000000080c */
[----:B------:R-:W-:-:S04]  /*2960*/  FMUL R21, R21, R22 ;  /* 0x0000001615157220 */ /* 0x000fc80000400000 */
[----:B------:R-:W-:Y:S01]  /*2970*/  FFMA R20, R20, R21, R20 ;  /* 0x0000001514147223 */ /* 0x000fe20000000014 */
[----:B------:R-:W-:Y:S02]  /*2980*/  MOV R21, 0x3fd774eb ;  /* 0x3fd774eb00157802 */ /* 0x000fe40000000f00 */
[----:B------:R-:W-:Y:S02]  /*2990*/  DFMA R18, R18, R18, R18 ;  /* 0x000000121212722b */ /* 0x000fe40000000012 */
[----:B------:R-:W-:-:S05]  /*29a0*/  FSEL R0, R20, -R20, P0 ;  /* 0x8000001414007208 */ /* 0x000fca0000000000 */
[----:B------:R-:W-:Y:S01]  /*29b0*/  @!P1 FFMA R20, R21, 0.93318945169448852539, R0 ;  /* 0x3f6ee58115149823 */ /* 0x000fe20000000000 */
[----:B------:R-:W-:-:S03]  /*29c0*/  DFMA R16, R16, R18, R16 ;  /* 0x000000121010722b */ /* 0x000fc60000000010 */
[----:B------:R-:W-:-:S05]  /*29d0*/  @P0 FADD R20, R20, R20 ;  /* 0x0000001414140221 */ /* 0x000fca0000000000 */
        /* <DEDUP_REMOVED lines=10> */
[----:B------:R-:W-:Y:S01]  /*2a80*/  IMAD.MOV.U32 R18, RZ, RZ, 0x54442eea ;  /* 0x54442eeaff127424 */ /* 0x000fe200078e00ff */
[----:B------:R-:W-:Y:S01]  /*2a90*/  MOV R0, 0x2ac0 ;  /* 0x00002ac000007802 */ /* 0x000fe20000000f00 */
[----:B------:R-:W-:-:S07]  /*2aa0*/  IMAD.MOV.U32 R19, RZ, RZ, 0x400921fb ;  /* 0x400921fbff137424 */ /* 0x000fce00078e00ff */
[----:B------:R-:W-:Y:S05]  /*2ab0*/  CALL.REL.NOINC `($__internal_0_$__cuda_sm20_div_rn_f64_full) ;  /* 0x0000000000987944 */ /* 0x000fea0003c00000 */
[----:B------:R-:W-:Y:S01]  /*2ac0*/  IMAD.MOV.U32 R12, RZ, RZ, R18 ;  /* 0x000000ffff0c7224 */ /* 0x000fe200078e0012 */
[----:B------:R-:W-:-:S07]  /*2ad0*/  MOV R13, R19 ;  /* 0x00000013000d7202 */ /* 0x000fce0000000f00 */
.L_x_36:
[----:B------:R-:W-:Y:S05]  /*2ae0*/  BSYNC.RECONVERGENT B1 ;  /* 0x0000000000017941 */ /* 0x000fea0003800200 */
.L_x_35:
[----:B------:R1:W2:Y:S02]  /*2af0*/  F2F.F32.F64 R12, R12 ;  /* 0x0000000c000c7310 */ /* 0x0002a40000301000 */
.L_x_32:
[----:B------:R-:W-:Y:S05]  /*2b00*/  BSYNC.RECONVERGENT B0 ;  /* 0x0000000000007941 */ /* 0x000fea0003800200 */
.L_x_31:
[----:B--2---:R-:W-:Y:S01]  /*2b10*/  FADD R0, R12, R12 ;  /* 0x0000000c0c007221 */ /* 0x004fe20000000000 */
[----:B------:R-:W-:Y:S01]  /*2b20*/  UMOV UR8, 0x54442eea ;  /* 0x54442eea00087882 */ /* 0x000fe20000000000 */
[----:B------:R-:W-:Y:S01]  /*2b30*/  UMOV UR9, 0x400921fb ;  /* 0x400921fb00097882 */ /* 0x000fe20000000000 */
[----:B------:R-:W-:Y:S01]  /*2b40*/  F2F.F64.F32 R16, R33 ;  /* 0x0000002100107310 */ /* 0x000fe20000201800 */
[----:B------:R-:W-:Y:S01]  /*2b50*/  UIADD3 UR4, UPT, UPT, UR4, 0x2, URZ ;  /* 0x0000000204047890 */ /* 0x000fe2000fffe0ff */
[----:B------:R-:W-:-:S03]  /*2b60*/  DADD R8, R8, 2 ;  /* 0x4000000008087429 */ /* 0x000fc60000000000 */
[----:B------:R-:W-:-:S03]  /*2b70*/  UISETP.NE.AND UP0, UPT, UR4, 0x3e9, UPT ;  /* 0x000003e90400788c */ /* 0x000fc6000bf05270 */
[----:B-1----:R-:W1:Y:S02]  /*2b80*/  F2F.F64.F32 R12, R0 ;  /* 0x00000000000c7310 */ /* 0x002e640000201800 */
[----:B-1----:R-:W-:-:S08]  /*2b90*/  DMUL R12, R12, UR8 ;  /* 0x000000080c0c7c28 */ /* 0x002fd00008000000 */
[----:B------:R-:W-:-:S08]  /*2ba0*/  DMUL R12, R14, R12 ;  /* 0x0000000c0e0c7228 */ /* 0x000fd00000000000 */
[----:B------:R-:W-:-:S06]  /*2bb0*/  DFMA R12, R10, R12, R16 ;  /* 0x0000000c0a0c722b */ /* 0x000fcc0000000010 */
[----:B------:R1:W2:Y:S01]  /*2bc0*/  F2F.F32.F64 R14, R12 ;  /* 0x0000000c000e7310 */ /* 0x0002a20000301000 */
[----:B------:R-:W-:Y:S05]  /*2bd0*/  BRA.U UP0, `(.L_x_37) ;  /* 0xffffffed00507547 */ /* 0x000fea000b83ffff */
[----:B------:R-:W3:Y:S01]  /*2be0*/  MUFU.RCP R0, R7 ;  /* 0x0000000700007308 */ /* 0x000ee20000001000 */
[----:B------:R-:W-:Y:S07]  /*2bf0*/  BSSY.RECONVERGENT B0, `(.L_x_38) ;  /* 0x000000c000007945 */ /* 0x000fee0003800200 */
[----:B--2---:R-:W2:Y:S01]  /*2c00*/  FCHK P0, R14, R7 ;  /* 0x000000070e007302 */ /* 0x004ea20000000000 */
[----:B---3--:R-:W-:-:S04]  /*2c10*/  FFMA R5, -R7, R0, 1 ;  /* 0x3f80000007057423 */ /* 0x008fc80000000100 */
[----:B------:R-:W-:-:S04]  /*2c20*/  FFMA R5, R0, R5, R0 ;  /* 0x0000000500057223 */ /* 0x000fc80000000000 */
[----:B------:R-:W-:-:S04]  /*2c30*/  FFMA R0, R14, R5, RZ ;  /* 0x000000050e007223 */ /* 0x000fc800000000ff */
[----:B0-----:R-:W-:-:S04]  /*2c40*/  FFMA R4, -R7, R0, R14 ;  /* 0x0000000007047223 */ /* 0x001fc8000000010e */
[----:B------:R-:W-:Y:S01]  /*2c50*/  FFMA R0, R5, R4, R0 ;  /* 0x0000000405007223 */ /* 0x000fe20000000000 */
[----:B--2---:R-:W-:Y:S06]  /*2c60*/  @!P0 BRA `(.L_x_39) ;  /* 0x0000000000108947 */ /* 0x004fec0003800000 */
[----:B------:R-:W-:Y:S01]  /*2c70*/  IMAD.MOV.U32 R0, RZ, RZ, R14 ;  /* 0x000000ffff007224 */ /* 0x000fe200078e000e */
[----:B-1----:R-:W-:Y:S01]  /*2c80*/  MOV R12, 0x2cb0 ;  /* 0x00002cb0000c7802 */ /* 0x002fe20000000f00 */
[----:B------:R-:W-:-:S07]  /*2c90*/  IMAD.MOV.U32 R17, RZ, RZ, R7 ;  /* 0x000000ffff117224 */ /* 0x000fce00078e0007 */
[----:B------:R-:W-:Y:S05]  /*2ca0*/  CALL.REL.NOINC `($__internal_2_$__cuda_sm3x_div_rn_noftz_f32_slowpath) ;  /* 0x0000000400ec7944 */ /* 0x000fea0003c00000 */
.L_x_39:
[----:B------:R-:W-:Y:S05]  /*2cb0*/  BSYNC.RECONVERGENT B0 ;  /* 0x0000000000007941 */ /* 0x000fea0003800200 */
.L_x_38:
[----:B------:R-:W0:Y:S01]  /*2cc0*/  LDCU.64 UR4, c[0x0][0x3a0] ;  /* 0x00007400ff0477ac */ /* 0x000e220008000a00 */
[----:B------:R-:W-:Y:S01]  /*2cd0*/  FADD R5, -R0, 1 ;  /* 0x3f80000000057421 */ /* 0x000fe20000000100 */
[----:B0-----:R-:W-:-:S04]  /*2ce0*/  IADD3 R2, P0, PT, R2, UR4, RZ ;  /* 0x0000000402027c10 */ /* 0x001fc8000ff1e0ff */
[----:B------:R-:W-:-:S05]  /*2cf0*/  IADD3.X R3, PT, PT, R3, UR5, RZ, P0, !PT ;  /* 0x0000000503037c10 */ /* 0x000fca00087fe4ff */
[----:B------:R-:W-:Y:S01]  /*2d00*/  STG.E desc[UR6][R2.64], R5 ;  /* 0x0000000502007986 */ /* 0x000fe2000c101906 */
[----:B------:R-:W-:Y:S05]  /*2d10*/  EXIT ;  /* 0x000000000000794d */ /* 0x000fea0003800000 */
        .weak           $__internal_0_$__cuda_sm20_div_rn_f64_full
        .type           $__internal_0_$__cuda_sm20_div_rn_f64_full,@function
        .size           $__internal_0_$__cuda_sm20_div_rn_f64_full,($__internal_1_$__cuda_sm20_sqrt_rn_f32_slowpath - $__internal_0_$__cuda_sm20_div_rn_f64_full)
$__internal_0_$__cuda_sm20_div_rn_f64_full:
[C---:B------:R-:W-:Y:S01]  /*2d20*/  FSETP.GEU.AND P0, PT, |R19|.reuse, 1.469367938527859385e-39, PT ;  /* 0x001000001300780b */ /* 0x040fe20003f0e200 */
[----:B------:R-:W-:Y:S01]  /*2d30*/  IMAD.MOV.U32 R36, RZ, RZ, 0x1ca00000 ;  /* 0x1ca00000ff247424 */ /* 0x000fe200078e00ff */
[----:B------:R-:W-:Y:S01]  /*2d40*/  LOP3.LUT R16, R19, 0x800fffff, RZ, 0xc0, !PT ;  /* 0x800fffff13107812 */ /* 0x000fe200078ec0ff */
[----:B------:R-:W-:Y:S01]  /*2d50*/  BSSY.RECONVERGENT B2, `(.L_x_40) ;  /* 0x0000054000027945 */ /* 0x000fe20003800200 */
[----:B------:R-:W-:Y:S02]  /*2d60*/  MOV R22, 0x1 ;  /* 0x0000000100167802 */ /* 0x000fe40000000f00 */
[----:B------:R-:W-:Y:S01]  /*2d70*/  LOP3.LUT R17, R16, 0x3ff00000, RZ, 0xfc, !PT ;  /* 0x3ff0000010117812 */ /* 0x000fe200078efcff */
[----:B------:R-:W-:Y:S01]  /*2d80*/  IMAD.MOV.U32 R16, RZ, RZ, R18 ;  /* 0x000000ffff107224 */ /* 0x000fe200078e0012 */
[C---:B------:R-:W-:Y:S02]  /*2d90*/  FSETP.GEU.AND P2, PT, |R21|.reuse, 1.469367938527859385e-39, PT ;  /* 0x001000001500780b */ /* 0x040fe40003f4e200 */
[----:B------:R-:W-:-:S02]  /*2da0*/  LOP3.LUT R35, R21, 0x7ff00000, RZ, 0xc0, !PT ;  /* 0x7ff0000015237812 */ /* 0x000fc400078ec0ff */
[----:B------:R-:W-:Y:S01]  /*2db0*/  LOP3.LUT R37, R19, 0x7ff00000, RZ, 0xc0, !PT ;  /* 0x7ff0000013257812 */ /* 0x000fe200078ec0ff */
[----:B------:R-:W-:-:S03]  /*2dc0*/  @!P0 DMUL R16, R18, 8.98846567431157953865e+307 ;  /* 0x7fe0000012108828 */ /* 0x000fc60000000000 */
[----:B------:R-:W-:-:S03]  /*2dd0*/  ISETP.GE.U32.AND P1, PT, R35, R37, PT ;  /* 0x000000252300720c */ /* 0x000fc60003f26070 */
[----:B------:R-:W0:Y:S02]  /*2de0*/  MUFU.RCP64H R23, R17 ;  /* 0x0000001100177308 */ /* 0x000e240000001800 */
[----:B------:R-:W-:Y:S01]  /*2df0*/  @!P2 LOP3.LUT R24, R19, 0x7ff00000, RZ, 0xc0, !PT ;  /* 0x7ff000001318a812 */ /* 0x000fe200078ec0ff */
[----:B------:R-:W-:Y:S01]  /*2e00*/  @!P2 IMAD.MOV.U32 R28, RZ, RZ, RZ ;  /* 0x000000ffff1ca224 */ /* 0x000fe200078e00ff */
[----:B------:R-:W-:Y:S02]  /*2e10*/  @!P0 LOP3.LUT R37, R17, 0x7ff00000, RZ, 0xc0, !PT ;  /* 0x7ff0000011258812 */ /* 0x000fe400078ec0ff */
[----:B------:R-:W-:-:S04]  /*2e20*/  @!P2 ISETP.GE.U32.AND P3, PT, R35, R24, PT ;  /* 0x000000182300a20c */ /* 0x000fc80003f66070 */
[----:B------:R-:W-:Y:S01]  /*2e30*/  @!P2 SEL R25, R36, 0x63400000, !P3 ;  /* 0x634000002419a807 */ /* 0x000fe20005800000 */
[----:B0-----:R-:W-:-:S08]  /*2e40*/  DFMA R26, R22, -R16, 1 ;  /* 0x3ff00000161a742b */ /* 0x001fd00000000810 */
[----:B------:R-:W-:-:S08]  /*2e50*/  DFMA R26, R26, R26, R26 ;  /* 0x0000001a1a1a722b */ /* 0x000fd0000000001a */
[----:B------:R-:W-:Y:S01]  /*2e60*/  DFMA R26, R22, R26, R22 ;  /* 0x0000001a161a722b */ /* 0x000fe20000000016 */
[--C-:B------:R-:W-:Y:S02]  /*2e70*/  @!P2 LOP3.LUT R22, R25, 0x80000000, R21.reuse, 0xf8, !PT ;  /* 0x800000001916a812 */ /* 0x100fe400078ef815 */
[----:B------:R-:W-:Y:S02]  /*2e80*/  SEL R23, R36, 0x63400000, !P1 ;  /* 0x6340000024177807 */ /* 0x000fe40004800000 */
[----:B------:R-:W-:Y:S01]  /*2e90*/  @!P2 LOP3.LUT R29, R22, 0x100000, RZ, 0xfc, !PT ;  /* 0x00100000161da812 */ /* 0x000fe200078efcff */
[----:B------:R-:W-:Y:S02]  /*2ea0*/  IMAD.MOV.U32 R22, RZ, RZ, R20 ;  /* 0x000000ffff167224 */ /* 0x000fe400078e0014 */
[----:B------:R-:W-:Y:S01]  /*2eb0*/  DFMA R24, R26, -R16, 1 ;  /* 0x3ff000001a18742b */ /* 0x000fe20000000810 */
[----:B------:R-:W-:-:S06]  /*2ec0*/  LOP3.LUT R23, R23, 0x800fffff, R21, 0xf8, !PT ;  /* 0x800fffff17177812 */ /* 0x000fcc00078ef815 */
[----:B------:R-:W-:Y:S02]  /*2ed0*/  @!P2 DFMA R22, R22, 2, -R28 ;  /* 0x400000001616a82b */ /* 0x000fe4000000081c */
[----:B------:R-:W-:-:S08]  /*2ee0*/  DFMA R24, R26, R24, R26 ;  /* 0x000000181a18722b */ /* 0x000fd0000000001a */
[----:B------:R-:W-:-:S08]  /*2ef0*/  DMUL R26, R24, R22 ;  /* 0x00000016181a7228 */ /* 0x000fd00000000000 */
[----:B------:R-:W-:-:S08]  /*2f00*/  DFMA R28, R26, -R16, R22 ;  /* 0x800000101a1c722b */ /* 0x000fd00000000016 */
[----:B------:R-:W-:Y:S01]  /*2f10*/  DFMA R28, R24, R28, R26 ;  /* 0x0000001c181c722b */ /* 0x000fe2000000001a */
[----:B------:R-:W-:Y:S02]  /*2f20*/  MOV R24, R35 ;  /* 0x0000002300187202 */ /* 0x000fe40000000f00 */
[----:B------:R-:W-:-:S05]  /*2f30*/  @!P2 LOP3.LUT R24, R23, 0x7ff00000, RZ, 0xc0, !PT ;  /* 0x7ff000001718a812 */ /* 0x000fca00078ec0ff */
[----:B------:R-:W-:-:S05]  /*2f40*/  VIADD R25, R24, 0xffffffff ;  /* 0xffffffff18197836 */ /* 0x000fca0000000000 */
[----:B------:R-:W-:Y:S01]  /*2f50*/  ISETP.GT.U32.AND P0, PT, R25, 0x7feffffe, PT ;  /* 0x7feffffe1900780c */ /* 0x000fe20003f04070 */
[----:B------:R-:W-:-:S05]  /*2f60*/  VIADD R25, R37, 0xffffffff ;  /* 0xffffffff25197836 */ /* 0x000fca0000000000 */
[----:B------:R-:W-:-:S13]  /*2f70*/  ISETP.GT.U32.OR P0, PT, R25, 0x7feffffe, P0 ;  /* 0x7feffffe1900780c */ /* 0x000fda0000704470 */
[----:B------:R-:W-:Y:S05]  /*2f80*/  @P0 BRA `(.L_x_41) ;  /* 0x00000000006c0947 */ /* 0x000fea0003800000 */
[----:B------:R-:W-:-:S04]  /*2f90*/  LOP3.LUT R24, R19, 0x7ff00000, RZ, 0xc0, !PT ;  /* 0x7ff0000013187812 */ /* 0x000fc800078ec0ff */
[CC--:B------:R-:W-:Y:S02]  /*2fa0*/  VIADDMNMX R20, R35.reuse, -R24.reuse, 0xb9600000, !PT ;  /* 0xb960000023147446 */ /* 0x0c0fe40007800918 */
[----:B------:R-:W-:Y:S02]  /*2fb0*/  ISETP.GE.U32.AND P0, PT, R35, R24, PT ;  /* 0x000000182300720c */ /* 0x000fe40003f06070 */
[----:B------:R-:W-:Y:S02]  /*2fc0*/  VIMNMX R20, PT, PT, R20, 0x46a00000, PT ;  /* 0x46a0000014147848 */ /* 0x000fe40003fe0100 */
[----:B------:R-:W-:-:S05]  /*2fd0*/  SEL R21, R36, 0x63400000, !P0 ;  /* 0x6340000024157807 */ /* 0x000fca0004000000 */
[----:B------:R-:W-:Y:S02]  /*2fe0*/  IMAD.IADD R24, R20, 0x1, -R21 ;  /* 0x0000000114187824 */ /* 0x000fe400078e0a15 */
[----:B------:R-:W-:-:S03]  /*2ff0*/  IMAD.MOV.U32 R20, RZ, RZ, RZ ;  /* 0x000000ffff147224 */ /* 0x000fc600078e00ff */
[----:B------:R-:W-:-:S06]  /*3000*/  IADD3 R21, PT, PT, R24, 0x7fe00000, RZ ;  /* 0x7fe0000018157810 */ /* 0x000fcc0007ffe0ff */
[----:B------:R-:W-:-:S10]  /*3010*/  DMUL R26, R28, R20 ;  /* 0x000000141c1a7228 */ /* 0x000fd40000000000 */
[----:B------:R-:W-:-:S13]  /*3020*/  FSETP.GTU.AND P0, PT, |R27|, 1.469367938527859385e-39, PT ;  /* 0x001000001b00780b */ /* 0x000fda0003f0c200 */
[----:B------:R-:W-:Y:S05]  /*3030*/  @P0 BRA `(.L_x_42) ;  /* 0x0000000000940947 */ /* 0x000fea0003800000 */
[----:B------:R-:W-:Y:S01]  /*3040*/  DFMA R16, R28, -R16, R22 ;  /* 0x800000101c10722b */ /* 0x000fe20000000016 */
[----:B------:R-:W-:-:S09]  /*3050*/  IMAD.MOV.U32 R20, RZ, RZ, RZ ;  /* 0x000000ffff147224 */ /* 0x000fd200078e00ff */
[C---:B------:R-:W-:Y:S02]  /*3060*/  FSETP.NEU.AND P0, PT, R17.reuse, RZ, PT ;  /* 0x000000ff1100720b */ /* 0x040fe40003f0d000 */
[----:B------:R-:W-:-:S04]  /*3070*/  LOP3.LUT R19, R17, 0x80000000, R19, 0x48, !PT ;  /* 0x8000000011137812 */ /* 0x000fc800078e4813 */
[----:B------:R-:W-:-:S07]  /*3080*/  LOP3.LUT R21, R19, R21, RZ, 0xfc, !PT ;  /* 0x0000001513157212 */ /* 0x000fce00078efcff */
[----:B------:R-:W-:Y:S05]  /*3090*/  @!P0 BRA `(.L_x_42) ;  /* 0x00000000007c8947 */ /* 0x000fea0003800000 */
[----:B------:R-:W-:Y:S01]  /*30a0*/  IMAD.MOV R17, RZ, RZ, -R24 ;  /* 0x000000ffff117224 */ /* 0x000fe200078e0a18 */
[----:B------:R-:W-:Y:S01]  /*30b0*/  MOV R16, RZ ;  /* 0x000000ff00107202 */ /* 0x000fe20000000f00 */
[----:B------:R-:W-:-:S05]  /*30c0*/  DMUL.RP R20, R28, R20 ;  /* 0x000000141c147228 */ /* 0x000fca0000008000 */
[----:B------:R-:W-:-:S05]  /*30d0*/  DFMA R16, R26, -R16, R28 ;  /* 0x800000101a10722b */ /* 0x000fca000000001c */
[----:B------:R-:W-:Y:S02]  /*30e0*/  LOP3.LUT R19, R21, R19, RZ, 0x3c, !PT ;  /* 0x0000001315137212 */ /* 0x000fe400078e3cff */
[----:B------:R-:W-:-:S04]  /*30f0*/  IADD3 R16, PT, PT, -R24, -0x43300000, RZ ;  /* 0xbcd0000018107810 */ /* 0x000fc80007ffe1ff */
[----:B------:R-:W-:-:S04]  /*3100*/  FSETP.NEU.AND P0, PT, |R17|, R16, PT ;  /* 0x000000101100720b */ /* 0x000fc80003f0d200 */
[----:B------:R-:W-:Y:S02]  /*3110*/  FSEL R26, R20, R26, !P0 ;  /* 0x0000001a141a7208 */ /* 0x000fe40004000000 */
[----:B------:R-:W-:Y:S01]  /*3120*/  FSEL R27, R19, R27, !P0 ;  /* 0x0000001b131b7208 */ /* 0x000fe20004000000 */
[----:B------:R-:W-:Y:S06]  /*3130*/  BRA `(.L_x_42) ;  /* 0x0000000000547947 */ /* 0x000fec0003800000 */
.L_x_41:
[----:B------:R-:W-:-:S14]  /*3140*/  DSETP.NAN.AND P0, PT, R20, R20, PT ;  /* 0x000000141400722a */ /* 0x000fdc0003f08000 */
[----:B------:R-:W-:Y:S05]  /*3150*/  @P0 BRA `(.L_x_43) ;  /* 0x0000000000440947 */ /* 0x000fea0003800000 */
[----:B------:R-:W-:-:S14]  /*3160*/  DSETP.NAN.AND P0, PT, R18, R18, PT ;  /* 0x000000121200722a */ /* 0x000fdc0003f08000 */
[----:B------:R-:W-:Y:S05]  /*3170*/  @P0 BRA `(.L_x_44) ;  /* 0x0000000000300947 */ /* 0x000fea0003800000 */
[----:B------:R-:W-:Y:S01]  /*3180*/  ISETP.NE.AND P0, PT, R24, R37, PT ;  /* 0x000000251800720c */ /* 0x000fe20003f05270 */
[----:B------:R-:W-:Y:S02]  /*3190*/  IMAD.MOV.U32 R26, RZ, RZ, 0x0 ;  /* 0x00000000ff1a7424 */ /* 0x000fe400078e00ff */
[----:B------:R-:W-:-:S10]  /*31a0*/  IMAD.MOV.U32 R27, RZ, RZ, -0x80000 ;  /* 0xfff80000ff1b7424 */ /* 0x000fd400078e00ff */
[----:B------:R-:W-:Y:S05]  /*31b0*/  @!P0 BRA `(.L_x_42) ;  /* 0x0000000000348947 */ /* 0x000fea0003800000 */
[----:B------:R-:W-:Y:S02]  /*31c0*/  ISETP.NE.AND P0, PT, R24, 0x7ff00000, PT ;  /* 0x7ff000001800780c */ /* 0x000fe40003f05270 */
[----:B------:R-:W-:Y:S02]  /*31d0*/  LOP3.LUT R27, R21, 0x80000000, R19, 0x48, !PT ;  /* 0x80000000151b7812 */ /* 0x000fe400078e4813 */
[----:B------:R-:W-:-:S13]  /*31e0*/  ISETP.EQ.OR P0, PT, R37, RZ, !P0 ;  /* 0x000000ff2500720c */ /* 0x000fda0004702670 */
[----:B------:R-:W-:Y:S01]  /*31f0*/  @P0 LOP3.LUT R16, R27, 0x7ff00000, RZ, 0xfc, !PT ;  /* 0x7ff000001b100812 */ /* 0x000fe200078efcff */
[----:B------:R-:W-:Y:S01]  /*3200*/  @!P0 IMAD.MOV.U32 R26, RZ, RZ, RZ ;  /* 0x000000ffff1a8224 */ /* 0x000fe200078e00ff */
[----:B------:R-:W-:-:S03]  /*3210*/  @P0 MOV R26, RZ ;  /* 0x000000ff001a0202 */ /* 0x000fc60000000f00 */
[----:B------:R-:W-:Y:S01]  /*3220*/  @P0 IMAD.MOV.U32 R27, RZ, RZ, R16 ;  /* 0x000000ffff1b0224 */ /* 0x000fe200078e0010 */
[----:B------:R-:W-:Y:S06]  /*3230*/  BRA `(.L_x_42) ;  /* 0x0000000000147947 */ /* 0x000fec0003800000 */
.L_x_44:
[----:B------:R-:W-:Y:S01]  /*3240*/  LOP3.LUT R27, R19, 0x80000, RZ, 0xfc, !PT ;  /* 0x00080000131b7812 */ /* 0x000fe200078efcff */
[----:B------:R-:W-:Y:S01]  /*3250*/  IMAD.MOV.U32 R26, RZ, RZ, R18 ;  /* 0x000000ffff1a7224 */ /* 0x000fe200078e0012 */
[----:B------:R-:W-:Y:S06]  /*3260*/  BRA `(.L_x_42) ;  /* 0x0000000000087947 */ /* 0x000fec0003800000 */
.L_x_43:
[----:B------:R-:W-:Y:S01]  /*3270*/  LOP3.LUT R27, R21, 0x80000, RZ, 0xfc, !PT ;  /* 0x00080000151b7812 */ /* 0x000fe200078efcff */
[----:B------:R-:W-:-:S07]  /*3280*/  IMAD.MOV.U32 R26, RZ, RZ, R20 ;  /* 0x000000ffff1a7224 */ /* 0x000fce00078e0014 */
.L_x_42:
[----:B------:R-:W-:Y:S05]  /*3290*/  BSYNC.RECONVERGENT B2 ;  /* 0x0000000000027941 */ /* 0x000fea0003800200 */
.L_x_40:
[----:B------:R-:W-:Y:S01]  /*32a0*/  IMAD.MOV.U32 R16, RZ, RZ, R0 ;  /* 0x000000ffff107224 */ /* 0x000fe200078e0000 */
[----:B------:R-:W-:Y:S01]  /*32b0*/  MOV R18, R26 ;  /* 0x0000001a00127202 */ /* 0x000fe20000000f00 */
[----:B------:R-:W-:Y:S02]  /*32c0*/  IMAD.MOV.U32 R17, RZ, RZ, 0x0 ;  /* 0x00000000ff117424 */ /* 0x000fe400078e00ff */
[----:B------:R-:W-:Y:S02]  /*32d0*/  IMAD.MOV.U32 R19, RZ, RZ, R27 ;  /* 0x000000ffff137224 */ /* 0x000fe400078e001b */
[----:B------:R-:W-:Y:S05]  /*32e0*/  RET.REL.NODEC R16 `(_Z4d_lcPffffffS_m) ;  /* 0xffffffcc10447950 */ /* 0x000fea0003c3ffff */
        .weak           $__internal_1_$__cuda_sm20_sqrt_rn_f32_slowpath
        .type           $__internal_1_$__cuda_sm20_sqrt_rn_f32_slowpath,@function
        .size           $__internal_1_$__cuda_sm20_sqrt_rn_f32_slowpath,($__internal_2_$__cuda_sm3x_div_rn_noftz_f32_slowpath - $__internal_1_$__cuda_sm20_sqrt_rn_f32_slowpath)
$__internal_1_$__cuda_sm20_sqrt_rn_f32_slowpath:
[----:B------:R-:W-:-:S13]  /*32f0*/  LOP3.LUT P0, RZ, R0, 0x7fffffff, RZ, 0xc0, !PT ;  /* 0x7fffffff00ff7812 */ /* 0x000fda000780c0ff */
[----:B------:R-:W-:Y:S01]  /*3300*/  @!P0 MOV R16, R0 ;  /* 0x0000000000108202 */ /* 0x000fe20000000f00 */
[----:B------:R-:W-:Y:S06]  /*3310*/  @!P0 BRA `(.L_x_45) ;  /* 0x0000000000408947 */ /* 0x000fec0003800000 */
[----:B------:R-:W-:-:S13]  /*3320*/  FSETP.GEU.FTZ.AND P0, PT, R0, RZ, PT ;  /* 0x000000ff0000720b */ /* 0x000fda0003f1e000 */
[----:B------:R-:W-:Y:S01]  /*3330*/  @!P0 IMAD.MOV.U32 R16, RZ, RZ, 0x7fffffff ;  /* 0x7fffffffff108424 */ /* 0x000fe200078e00ff */
[----:B------:R-:W-:Y:S06]  /*3340*/  @!P0 BRA `(.L_x_45) ;  /* 0x0000000000348947 */ /* 0x000fec0003800000 */
[----:B------:R-:W-:-:S13]  /*3350*/  FSETP.GTU.FTZ.AND P0, PT, |R0|, +INF , PT ;  /* 0x7f8000000000780b */ /* 0x000fda0003f1c200 */
[----:B------:R-:W-:Y:S01]  /*3360*/  @P0 FADD.FTZ R16, R0, 1 ;  /* 0x3f80000000100421 */ /* 0x000fe20000010000 */
[----:B------:R-:W-:Y:S06]  /*3370*/  @P0 BRA `(.L_x_45) ;  /* 0x0000000000280947 */ /* 0x000fec0003800000 */
[----:B------:R-:W-:-:S13]  /*3380*/  FSETP.NEU.FTZ.AND P0, PT, |R0|, +INF , PT ;  /* 0x7f8000000000780b */ /* 0x000fda0003f1d200 */
[----:B------:R-:W-:-:S04]  /*3390*/  @P0 FFMA R17, R0, 1.84467440737095516160e+19, RZ ;  /* 0x5f80000000110823 */ /* 0x000fc800000000ff */
[----:B------:R-:W0:Y:S02]  /*33a0*/  @P0 MUFU.RSQ R16, R17 ;  /* 0x0000001100100308 */ /* 0x000e240000001400 */
[----:B0-----:R-:W-:Y:S01]  /*33b0*/  @P0 FMUL.FTZ R18, R17, R16 ;  /* 0x0000001011120220 */ /* 0x001fe20000410000 */
[----:B------:R-:W-:Y:S01]  /*33c0*/  @P0 FMUL.FTZ R23, R16, 0.5 ;  /* 0x3f00000010170820 */ /* 0x000fe20000410000 */
[----:B------:R-:W-:Y:S02]  /*33d0*/  @!P0 IMAD.MOV.U32 R16, RZ, RZ, R0 ;  /* 0x000000ffff108224 */ /* 0x000fe400078e0000 */
[----:B------:R-:W-:-:S04]  /*33e0*/  @P0 FADD.FTZ R19, -R18, -RZ ;  /* 0x800000ff12130221 */ /* 0x000fc80000010100 */
[----:B------:R-:W-:-:S04]  /*33f0*/  @P0 FFMA R19, R18, R19, R17 ;  /* 0x0000001312130223 */ /* 0x000fc80000000011 */
[----:B------:R-:W-:-:S04]  /*3400*/  @P0 FFMA R19, R19, R23, R18 ;  /* 0x0000001713130223 */ /* 0x000fc80000000012 */
[----:B------:R-:W-:-:S07]  /*3410*/  @P0 FMUL.FTZ R16, R19, 2.3283064365386962891e-10 ;  /* 0x2f80000013100820 */ /* 0x000fce0000410000 */
.L_x_45:
[----:B------:R-:W-:Y:S01]  /*3420*/  IMAD.MOV.U32 R0, RZ, RZ, R16 ;  /* 0x000000ffff007224 */ /* 0x000fe200078e0010 */
[----:B------:R-:W-:Y:S01]  /*3430*/  MOV R16, R24 ;  /* 0x0000001800107202 */ /* 0x000fe20000000f00 */
[----:B------:R-:W-:-:S04]  /*3440*/  IMAD.MOV.U32 R17, RZ, RZ, 0x0 ;  /* 0x00000000ff117424 */ /* 0x000fc800078e00ff */
[----:B------:R-:W-:Y:S05]  /*3450*/  RET.REL.NODEC R16 `(_Z4d_lcPffffffS_m) ;  /* 0xffffffc810e87950 */ /* 0x000fea0003c3ffff */
        .weak           $__internal_2_$__cuda_sm3x_div_rn_noftz_f32_slowpath
        .type           $__internal_2_$__cuda_sm3x_div_rn_noftz_f32_slowpath,@function
        .size           $__internal_2_$__cuda_sm3x_div_rn_noftz_f32_slowpath,(.L_x_60 - $__internal_2_$__cuda_sm3x_div_rn_noftz_f32_slowpath)
$__internal_2_$__cuda_sm3x_div_rn_noftz_f32_slowpath:
[----:B------:R-:W-:Y:S01]  /*3460*/  SHF.R.U32.HI R16, RZ, 0x17, R17 ;  /* 0x00000017ff107819 */ /* 0x000fe20000011611 */
[----:B------:R-:W-:Y:S01]  /*3470*/  BSSY.RECONVERGENT B2, `(.L_x_46) ;  /* 0x0000062000027945 */ /* 0x000fe20003800200 */
[----:B------:R-:W-:Y:S02]  /*3480*/  SHF.R.U32.HI R18, RZ, 0x17, R0 ;  /* 0x00000017ff127819 */ /* 0x000fe40000011600 */
[----:B------:R-:W-:Y:S02]  /*3490*/  LOP3.LUT R16, R16, 0xff, RZ, 0xc0, !PT ;  /* 0x000000ff10107812 */ /* 0x000fe400078ec0ff */
[----:B------:R-:W-:-:S03]  /*34a0*/  LOP3.LUT R19, R18, 0xff, RZ, 0xc0, !PT ;  /* 0x000000ff12137812 */ /* 0x000fc600078ec0ff */
[----:B------:R-:W-:Y:S02]  /*34b0*/  VIADD R21, R16, 0xffffffff ;  /* 0xffffffff10157836 */ /* 0x000fe40000000000 */
[----:B------:R-:W-:-:S03]  /*34c0*/  VIADD R20, R19, 0xffffffff ;  /* 0xffffffff13147836 */ /* 0x000fc60000000000 */
[----:B------:R-:W-:-:S04]  /*34d0*/  ISETP.GT.U32.AND P0, PT, R21, 0xfd, PT ;  /* 0x000000fd1500780c */ /* 0x000fc80003f04070 */
[----:B------:R-:W-:-:S13]  /*34e0*/  ISETP.GT.U32.OR P0, PT, R20, 0xfd, P0 ;  /* 0x000000fd1400780c */ /* 0x000fda0000704470 */
[----:B------:R-:W-:Y:S01]  /*34f0*/  @!P0 MOV R18, RZ ;  /* 0x000000ff00128202 */ /* 0x000fe20000000f00 */
[----:B------:R-:W-:Y:S06]  /*3500*/  @!P0 BRA `(.L_x_47) ;  /* 0x00000000005c8947 */ /* 0x000fec0003800000 */
[----:B------:R-:W-:Y:S02]  /*3510*/  FSETP.GTU.FTZ.AND P0, PT, |R0|, +INF , PT ;  /* 0x7f8000000000780b */ /* 0x000fe40003f1c200 */
[----:B------:R-:W-:-:S04]  /*3520*/  FSETP.GTU.FTZ.AND P1, PT, |R17|, +INF , PT ;  /* 0x7f8000001100780b */ /* 0x000fc80003f3c200 */
[----:B------:R-:W-:-:S13]  /*3530*/  PLOP3.LUT P0, PT, P0, P1, PT, 0xf8, 0x8f ;  /* 0x00000000008f781c */ /* 0x000fda0000703f70 */
[----:B------:R-:W-:Y:S05]  /*3540*/  @P0 BRA `(.L_x_48) ;  /* 0x00000004004c0947 */ /* 0x000fea0003800000 */
[----:B------:R-:W-:-:S13]  /*3550*/  LOP3.LUT P0, RZ, R17, 0x7fffffff, R0, 0xc8, !PT ;  /* 0x7fffffff11ff7812 */ /* 0x000fda000780c800 */
[----:B------:R-:W-:Y:S05]  /*3560*/  @!P0 BRA `(.L_x_49) ;  /* 0x00000004003c8947 */ /* 0x000fea0003800000 */
[C---:B------:R-:W-:Y:S02]  /*3570*/  FSETP.NEU.FTZ.AND P1, PT, |R0|.reuse, +INF , PT ;  /* 0x7f8000000000780b */ /* 0x040fe40003f3d200 */
[----:B------:R-:W-:Y:S02]  /*3580*/  FSETP.NEU.FTZ.AND P2, PT, |R17|, +INF , PT ;  /* 0x7f8000001100780b */ /* 0x000fe40003f5d200 */
[----:B------:R-:W-:-:S11]  /*3590*/  FSETP.NEU.FTZ.AND P0, PT, |R0|, +INF , PT ;  /* 0x7f8000000000780b */ /* 0x000fd60003f1d200 */
[----:B------:R-:W-:Y:S05]  /*35a0*/  @!P2 BRA !P1, `(.L_x_49) ;  /* 0x00000004002ca947 */ /* 0x000fea0004800000 */
[----:B------:R-:W-:-:S04]  /*35b0*/  LOP3.LUT P1, RZ, R0, 0x7fffffff, RZ, 0xc0, !PT ;  /* 0x7fffffff00ff7812 */ /* 0x000fc8000782c0ff */
[----:B------:R-:W-:-:S13]  /*35c0*/  PLOP3.LUT P1, PT, P2, P1, PT, 0x2f, 0xf2 ;  /* 0x0000000000f2781c */ /* 0x000fda0001722577 */
[----:B------:R-:W-:Y:S05]  /*35d0*/  @P1 BRA `(.L_x_50) ;  /* 0x0000000400181947 */ /* 0x000fea0003800000 */
[----:B------:R-:W-:-:S04]  /*35e0*/  LOP3.LUT P1, RZ, R17, 0x7fffffff, RZ, 0xc0, !PT ;  /* 0x7fffffff11ff7812 */ /* 0x000fc8000782c0ff */
[----:B------:R-:W-:-:S13]  /*35f0*/  PLOP3.LUT P0, PT, P0, P1, PT, 0x2f, 0xf2 ;  /* 0x0000000000f2781c */ /* 0x000fda0000702577 */
[----:B------:R-:W-:Y:S05]  /*3600*/  @P0 BRA `(.L_x_51) ;  /* 0x0000000400000947 */ /* 0x000fea0003800000 */
[----:B------:R-:W-:Y:S02]  /*3610*/  ISETP.GE.AND P0, PT, R20, RZ, PT ;  /* 0x000000ff1400720c */ /* 0x000fe40003f06270 */
[----:B------:R-:W-:-:S11]  /*3620*/  ISETP.GE.AND P1, PT, R21, RZ, PT ;  /* 0x000000ff1500720c */ /* 0x000fd60003f26270 */
[----:B------:R-:W-:Y:S02]  /*3630*/  @P0 IMAD.MOV.U32 R18, RZ, RZ, RZ ;  /* 0x000000ffff120224 */ /* 0x000fe400078e00ff */
[----:B------:R-:W-:Y:S01]  /*3640*/  @!P0 FFMA R0, R0, 1.84467440737095516160e+19, RZ ;  /* 0x5f80000000008823 */ /* 0x000fe200000000ff */
[----:B------:R-:W-:Y:S02]  /*3650*/  @!P0 IMAD.MOV.U32 R18, RZ, RZ, -0x40 ;  /* 0xffffffc0ff128424 */ /* 0x000fe400078e00ff */
[----:B------:R-:W-:Y:S02]  /*3660*/  @!P1 FFMA R17, R17, 1.84467440737095516160e+19, RZ ;  /* 0x5f80000011119823 */ /* 0x000fe400000000ff */
[----:B------:R-:W-:-:S07]  /*3670*/  @!P1 VIADD R18, R18, 0x40 ;  /* 0x0000004012129836 */ /* 0x000fce0000000000 */
.L_x_47:
[----:B------:R-:W-:Y:S01]  /*3680*/  LEA R20, R16, 0xc0800000, 0x17 ;  /* 0xc080000010147811 */ /* 0x000fe200078eb8ff */
[----:B------:R-:W-:Y:S01]  /*3690*/  VIADD R19, R19, 0xffffff81 ;  /* 0xffffff8113137836 */ /* 0x000fe20000000000 */
[----:B------:R-:W-:Y:S02]  /*36a0*/  BSSY.RECONVERGENT B3, `(.L_x_52) ;  /* 0x0000035000037945 */ /* 0x000fe40003800200 */
[----:B------:R-:W-:Y:S01]  /*36b0*/  IADD3 R21, PT, PT, -R20, R17, RZ ;  /* 0x0000001114157210 */ /* 0x000fe20007ffe1ff */
[C---:B------:R-:W-:Y:S01]  /*36c0*/  IMAD R0, R19.reuse, -0x800000, R0 ;  /* 0xff80000013007824 */ /* 0x040fe200078e0200 */
[----:B------:R-:W-:Y:S02]  /*36d0*/  IADD3 R19, PT, PT, R19, 0x7f, -R16 ;  /* 0x0000007f13137810 */ /* 0x000fe40007ffe810 */
[----:B------:R-:W0:Y:S01]  /*36e0*/  MUFU.RCP R17, R21 ;  /* 0x0000001500117308 */ /* 0x000e220000001000 */
[----:B------:R-:W-:Y:S02]  /*36f0*/  FADD.FTZ R23, -R21, -RZ ;  /* 0x800000ff15177221 */ /* 0x000fe40000010100 */
[----:B------:R-:W-:-:S02]  /*3700*/  IMAD.IADD R19, R19, 0x1, R18 ;  /* 0x0000000113137824 */ /* 0x000fc400078e0212 */
[----:B0-----:R-:W-:-:S04]  /*3710*/  FFMA R20, R17, R23, 1 ;  /* 0x3f80000011147423 */ /* 0x001fc80000000017 */
[----:B------:R-:W-:-:S04]  /*3720*/  FFMA R17, R17, R20, R17 ;  /* 0x0000001411117223 */ /* 0x000fc80000000011 */
[----:B------:R-:W-:-:S04]  /*3730*/  FFMA R20, R0, R17, RZ ;  /* 0x0000001100147223 */ /* 0x000fc800000000ff */
[----:B------:R-:W-:-:S04]  /*3740*/  FFMA R22, R23, R20, R0 ;  /* 0x0000001417167223 */ /* 0x000fc80000000000 */
[----:B------:R-:W-:-:S04]  /*3750*/  FFMA R20, R17, R22, R20 ;  /* 0x0000001611147223 */ /* 0x000fc80000000014 */
[----:B------:R-:W-:-:S04]  /*3760*/  FFMA R23, R23, R20, R0 ;  /* 0x0000001417177223 */ /* 0x000fc80000000000 */
[----:B------:R-:W-:-:S05]  /*3770*/  FFMA R0, R17, R23, R20 ;  /* 0x0000001711007223 */ /* 0x000fca0000000014 */
[----:B------:R-:W-:-:S04]  /*3780*/  SHF.R.U32.HI R16, RZ, 0x17, R0 ;  /* 0x00000017ff107819 */ /* 0x000fc80000011600 */
[----:B------:R-:W-:-:S05]  /*3790*/  LOP3.LUT R16, R16, 0xff, RZ, 0xc0, !PT ;  /* 0x000000ff10107812 */ /* 0x000fca00078ec0ff */
[----:B------:R-:W-:-:S05]  /*37a0*/  IMAD.IADD R21, R16, 0x1, R19 ;  /* 0x0000000110157824 */ /* 0x000fca00078e0213 */
[----:B------:R-:W-:-:S04]  /*37b0*/  IADD3 R16, PT, PT, R21, -0x1, RZ ;  /* 0xffffffff15107810 */ /* 0x000fc80007ffe0ff */
[----:B------:R-:W-:-:S13]  /*37c0*/  ISETP.GE.U32.AND P0, PT, R16, 0xfe, PT ;  /* 0x000000fe1000780c */ /* 0x000fda0003f06070 */
[----:B------:R-:W-:Y:S05]  /*37d0*/  @!P0 BRA `(.L_x_53) ;  /* 0x0000000000808947 */ /* 0x000fea0003800000 */
[----:B------:R-:W-:-:S13]  /*37e0*/  ISETP.GT.AND P0, PT, R21, 0xfe, PT ;  /* 0x000000fe1500780c */ /* 0x000fda0003f04270 */
[----:B------:R-:W-:Y:S05]  /*37f0*/  @P0 BRA `(.L_x_54) ;  /* 0x00000000006c0947 */ /* 0x000fea0003800000 */
[----:B------:R-:W-:-:S13]  /*3800*/  ISETP.GE.AND P0, PT, R21, 0x1, PT ;  /* 0x000000011500780c */ /* 0x000fda0003f06270 */
[----:B------:R-:W-:Y:S05]  /*3810*/  @P0 BRA `(.L_x_55) ;  /* 0x0000000000740947 */ /* 0x000fea0003800000 */
[----:B------:R-:W-:Y:S02]  /*3820*/  ISETP.GE.AND P0, PT, R21, -0x18, PT ;  /* 0xffffffe81500780c */ /* 0x000fe40003f06270 */
[----:B------:R-:W-:-:S11]  /*3830*/  LOP3.LUT R0, R0, 0x80000000, RZ, 0xc0, !PT ;  /* 0x8000000000007812 */ /* 0x000fd600078ec0ff */
[----:B------:R-:W-:Y:S05]  /*3840*/  @!P0 BRA `(.L_x_55) ;  /* 0x0000000000688947 */ /* 0x000fea0003800000 */
[-CC-:B------:R-:W-:Y:S01]  /*3850*/  FFMA.RZ R16, R17, R23.reuse, R20.reuse ;  /* 0x0000001711107223 */ /* 0x180fe2000000c014 */
[C---:B------:R-:W-:Y:S01]  /*3860*/  VIADD R19, R21.reuse, 0x20 ;  /* 0x0000002015137836 */ /* 0x040fe20000000000 */
[C---:B------:R-:W-:Y:S02]  /*3870*/  ISETP.NE.AND P2, PT, R21.reuse, RZ, PT ;  /* 0x000000ff1500720c */ /* 0x040fe40003f45270 */
[----:B------:R-:W-:Y:S02]  /*3880*/  ISETP.NE.AND P1, PT, R21, RZ, PT ;  /* 0x000000ff1500720c */ /* 0x000fe40003f25270 */
[----:B------:R-:W-:Y:S01]  /*3890*/  LOP3.LUT R18, R16, 0x7fffff, RZ, 0xc0, !PT ;  /* 0x007fffff10127812 */ /* 0x000fe200078ec0ff */
[CCC-:B------:R-:W-:Y:S01]  /*38a0*/  FFMA.RP R16, R17.reuse, R23.reuse, R20.reuse ;  /* 0x0000001711107223 */ /* 0x1c0fe20000008014 */
[----:B------:R-:W-:Y:S01]  /*38b0*/  FFMA.RM R17, R17, R23, R20 ;  /* 0x0000001711117223 */ /* 0x000fe20000004014 */
[----:B------:R-:W-:Y:S01]  /*38c0*/  IMAD.MOV R20, RZ, RZ, -R21 ;  /* 0x000000ffff147224 */ /* 0x000fe200078e0a15 */
[----:B------:R-:W-:-:S03]  /*38d0*/  LOP3.LUT R18, R18, 0x800000, RZ, 0xfc, !PT ;  /* 0x0080000012127812 */ /* 0x000fc600078efcff */
[----:B------:R-:W-:Y:S02]  /*38e0*/  FSETP.NEU.FTZ.AND P0, PT, R16, R17, PT ;  /* 0x000000111000720b */ /* 0x000fe40003f1d000 */
[----:B------:R-:W-:Y:S02]  /*38f0*/  SHF.L.U32 R19, R18, R19, RZ ;  /* 0x0000001312137219 */ /* 0x000fe400000006ff */
[----:B------:R-:W-:Y:S02]  /*3900*/  SEL R17, R20, RZ, P2 ;  /* 0x000000ff14117207 */ /* 0x000fe40001000000 */
[----:B------:R-:W-:Y:S02]  /*3910*/  ISETP.NE.AND P1, PT, R19, RZ, P1 ;  /* 0x000000ff1300720c */ /* 0x000fe40000f25270 */
[----:B------:R-:W-:Y:S02]  /*3920*/  SHF.R.U32.HI R17, RZ, R17, R18 ;  /* 0x00000011ff117219 */ /* 0x000fe40000011612 */
[----:B------:R-:W-:-:S02]  /*3930*/  PLOP3.LUT P0, PT, P0, P1, PT, 0xf8, 0x8f ;  /* 0x00000000008f781c */ /* 0x000fc40000703f70 */
[----:B------:R-:W-:Y:S02]  /*3940*/  SHF.R.U32.HI R19, RZ, 0x1, R17 ;  /* 0x00000001ff137819 */ /* 0x000fe40000011611 */
[----:B------:R-:W-:-:S04]  /*3950*/  SEL R16, RZ, 0x1, !P0 ;  /* 0x00000001ff107807 */ /* 0x000fc80004000000 */
[----:B------:R-:W-:-:S04]  /*3960*/  LOP3.LUT R16, R16, 0x1, R19, 0xf8, !PT ;  /* 0x0000000110107812 */ /* 0x000fc800078ef813 */
[----:B------:R-:W-:-:S05]  /*3970*/  LOP3.LUT R16, R16, R17, RZ, 0xc0, !PT ;  /* 0x0000001110107212 */ /* 0x000fca00078ec0ff */
[----:B------:R-:W-:-:S05]  /*3980*/  IMAD.IADD R19, R19, 0x1, R16 ;  /* 0x0000000113137824 */ /* 0x000fca00078e0210 */
[----:B------:R-:W-:Y:S01]  /*3990*/  LOP3.LUT R0, R19, R0, RZ, 0xfc, !PT ;  /* 0x0000000013007212 */ /* 0x000fe200078efcff */
[----:B------:R-:W-:Y:S06]  /*39a0*/  BRA `(.L_x_55) ;  /* 0x0000000000107947 */ /* 0x000fec0003800000 */
.L_x_54:
[----:B------:R-:W-:-:S04]  /*39b0*/  LOP3.LUT R0, R0, 0x80000000, RZ, 0xc0, !PT ;  /* 0x8000000000007812 */ /* 0x000fc800078ec0ff */
[----:B------:R-:W-:Y:S01]  /*39c0*/  LOP3.LUT R0, R0, 0x7f800000, RZ, 0xfc, !PT ;  /* 0x7f80000000007812 */ /* 0x000fe200078efcff */
[----:B------:R-:W-:Y:S06]  /*39d0*/  BRA `(.L_x_55) ;  /* 0x0000000000047947 */ /* 0x000fec0003800000 */
.L_x_53:
[----:B------:R-:W-:-:S07]  /*39e0*/  LEA R0, R19, R0, 0x17 ;  /* 0x0000000013007211 */ /* 0x000fce00078eb8ff */
.L_x_55:
[----:B------:R-:W-:Y:S05]  /*39f0*/  BSYNC.RECONVERGENT B3 ;  /* 0x0000000000037941 */ /* 0x000fea0003800200 */
.L_x_52:
[----:B------:R-:W-:Y:S05]  /*3a00*/  BRA `(.L_x_56) ;  /* 0x0000000000207947 */ /* 0x000fea0003800000 */
.L_x_51:
[----:B------:R-:W-:-:S04]  /*3a10*/  LOP3.LUT R0, R17, 0x80000000, R0, 0x48, !PT ;  /* 0x8000000011007812 */ /* 0x000fc800078e4800 */
[----:B------:R-:W-:Y:S01]  /*3a20*/  LOP3.LUT R0, R0, 0x7f800000, RZ, 0xfc, !PT ;  /* 0x7f80000000007812 */ /* 0x000fe200078efcff */
[----:B------:R-:W-:Y:S06]  /*3a30*/  BRA `(.L_x_56) ;  /* 0x0000000000147947 */ /* 0x000fec0003800000 */
.L_x_50:
[----:B------:R-:W-:Y:S01]  /*3a40*/  LOP3.LUT R0, R17, 0x80000000, R0, 0x48, !PT ;  /* 0x8000000011007812 */ /* 0x000fe200078e4800 */
[----:B------:R-:W-:Y:S06]  /*3a50*/  BRA `(.L_x_56) ;  /* 0x00000000000c7947 */ /* 0x000fec0003800000 */
.L_x_49:
[----:B------:R-:W0:Y:S01]  /*3a60*/  MUFU.RSQ R0, -QNAN ;  /* 0xffc0000000007908 */ /* 0x000e220000001400 */
[----:B------:R-:W-:Y:S05]  /*3a70*/  BRA `(.L_x_56) ;  /* 0x0000000000047947 */ /* 0x000fea0003800000 */
.L_x_48:
[----:B------:R-:W-:-:S07]  /*3a80*/  FADD.FTZ R0, R0, R17 ;  /* 0x0000001100007221 */ /* 0x000fce0000010000 */
.L_x_56:
[----:B------:R-:W-:Y:S05]  /*3a90*/  BSYNC.RECONVERGENT B2 ;  /* 0x0000000000027941 */ /* 0x000fea0003800200 */
.L_x_46:
[----:B------:R-:W-:Y:S02]  /*3aa0*/  IMAD.MOV.U32 R16, RZ, RZ, R12 ;  /* 0x000000ffff107224 */ /* 0x000fe400078e000c */
[----:B------:R-:W-:-:S04]  /*3ab0*/  IMAD.MOV.U32 R17, RZ, RZ, 0x0 ;  /* 0x00000000ff117424 */ /* 0x000fc800078e00ff */
[----:B0-----:R-:W-:Y:S05]  /*3ac0*/  RET.REL.NODEC R16 `(_Z4d_lcPffffffS_m) ;  /* 0xffffffc4104c7950 */ /* 0x001fea0003c3ffff */
.L_x_57:
[----:B------:R-:W-:-:S00]  /*3ad0*/  BRA `(.L_x_57) ;  /* 0xfffffffc00fc7947 */ /* 0x000fc0000383ffff */
[----:B------:R-:W-:-:S00]  /*3ae0*/  NOP ;  /* 0x0000000000007918 */ /* 0x000fc00000000000 */
        /* <DEDUP_REMOVED lines=9> */
.L_x_60:


//--------------------- .nv.global.init           --------------------------
	.section	.nv.global.init,"aw",@progbits
	.align	4
.nv.global.init:
	.type		__cudart_i2opi_f,@object
	.size		__cudart_i2opi_f,(.L_0 - __cudart_i2opi_f)
__cudart_i2opi_f:
        /*0000*/ 	.byte	0x41, 0x90, 0x43, 0x3c, 0x99, 0x95, 0x62, 0xdb, 0xc0, 0xdd, 0x34, 0xf5, 0xd1, 0x57, 0x27, 0xfc
        /*0010*/ 	.byte	0x29, 0x15, 0x44, 0x4e, 0x6e, 0x83, 0xf9, 0xa2
.L_0:


//--------------------- .nv.shared.reserved.0     --------------------------
	.section	.nv.shared.reserved.0,"aw",@nobits
	.weak		__nv_reservedSMEM_offset_0_alias
	.size		__nv_reservedSMEM_offset_0_alias, 0, 64
	.other		__nv_reservedSMEM_offset_0_alias,@"STO_CUDA_RESERVED_SHARED STV_DEFAULT"
__nv_reservedSMEM_offset_0_alias:
	.zero		0
	.zero		64


//--------------------- .nv.constant0._Z4d_lcPffffffS_m --------------------------
	.section	.nv.constant0._Z4d_lcPffffffS_m,"a",@progbits
	.sectionflags	@""
	.align	4
.nv.constant0._Z4d_lcPffffffS_m:
	.zero		944


//--------------------- SYMBOLS --------------------------

	.type		.nv.reservedSmem.offset0,@object
	.size		.nv.reservedSmem.offset0,0x4
